	.target	sm_90a

	.elftype	@"ET_EXEC"


//--------------------- .note.nv.tkinfo           --------------------------
	.section	.note.nv.tkinfo,"",@"SHT_NOTE"
	.sectionflags	@"SHF_NOTE_NV_TKINFO"
	.tkinfo
        /*0018*/ 	.word	0x00000002
        /*0030*/ 	.string	""
        /*0030*/ 	.string	"ptxas"
        /*0030*/ 	.string	"Cuda compilation tools, release 13.0, V13.0.88"
        /*0030*/ 	.string	"Build cuda_13.0.r13.0/compiler.36424714_0"
        /*0030*/ 	.string	"-arch sm_90a -m 64 "



//--------------------- .note.nv.cuinfo           --------------------------
	.section	.note.nv.cuinfo,"",@"SHT_NOTE"
	.sectionflags	@"SHF_NOTE_NV_CUINFO"
        /*0018*/ 	.short	0x0002
        /*001a*/ 	.short	0x005a
        /*001c*/ 	.short	0x0082
	.zero		2


//--------------------- .nv.info                  --------------------------
	.section	.nv.info,"",@"SHT_CUDA_INFO"
	.align	4


	//----- nvinfo : EIATTR_REGCOUNT
	.align		4
        /*0000*/ 	.byte	0x04, 0x2f
        /*0002*/ 	.short	(.L_15 - .L_14)
	.align		4
.L_14:
        /*0004*/ 	.word	index@(_ZN7cutlass13device_kernelINS_4gemm6kernel13GemmUniversalIN4cute5tupleIJiiiiEEENS1_10collective13CollectiveMmaINS1_34MainloopSm90TmaGmmaWarpSpecializedILi25ENS5_IJNS4_1CILi1EEESB_SB_EEENS1_35KernelTmaWarpSpecializedCooperativeEEENS5_IJNSA_ILi192EEENSA_ILi96EEENSA_ILi16EEEEEENS_10bfloat16_tENS5_IJlSB_lEEESJ_SK_NS4_8TiledMMAINS4_8MMA_AtomIJNS4_4SM904GMMA27MMA_64x96x16_F32BF16BF16_SSILNSO_5MajorE0ELSQ_0ELNSO_7ScaleInE1ELSR_1EEEEEENS4_6LayoutINS5_IJNSA_ILi2EEESB_SB_EEENS5_IJSB_NSA_ILi0EEESX_EEEEENS5_IJNS4_10UnderscoreES10_S10_EEEEENS4_13SM90_TMA_LOADENS4_14ComposedLayoutINS4_7SwizzleILi1ELi4ELi3EEENS4_18smem_ptr_flag_bitsILi16EEENSU_INS5_IJNSA_ILi8EEESH_EEENS5_IJSH_SB_EEEEEEEvNS4_8identityES13_S1D_vS1E_EENS_8epilogue10collective6detail29Sm90TmaWarpSpecializedAdapterINS1H_15DefaultEpilogueISJ_SK_SK_NS1G_6thread17LinearCombinationISJ_Li1EffLNS1L_9ScaleType4KindE0ELNS_15FloatRoundStyleE2ESJ_EENS1_15EpilogueDefaultEEEEEvvEEEEvNT_6ParamsE)
        /*0008*/ 	.word	0x000000a8


	//----- nvinfo : EIATTR_FRAME_SIZE
	.align		4
.L_15:
        /*000c*/ 	.byte	0x04, 0x11
        /*000e*/ 	.short	(.L_17 - .L_16)
	.align		4
.L_16:
        /*0010*/ 	.word	index@(_ZN7cutlass13device_kernelINS_4gemm6kernel13GemmUniversalIN4cute5tupleIJiiiiEEENS1_10collective13CollectiveMmaINS1_34MainloopSm90TmaGmmaWarpSpecializedILi25ENS5_IJNS4_1CILi1EEESB_SB_EEENS1_35KernelTmaWarpSpecializedCooperativeEEENS5_IJNSA_ILi192EEENSA_ILi96EEENSA_ILi16EEEEEENS_10bfloat16_tENS5_IJlSB_lEEESJ_SK_NS4_8TiledMMAINS4_8MMA_AtomIJNS4_4SM904GMMA27MMA_64x96x16_F32BF16BF16_SSILNSO_5MajorE0ELSQ_0ELNSO_7ScaleInE1ELSR_1EEEEEENS4_6LayoutINS5_IJNSA_ILi2EEESB_SB_EEENS5_IJSB_NSA_ILi0EEESX_EEEEENS5_IJNS4_10UnderscoreES10_S10_EEEEENS4_13SM90_TMA_LOADENS4_14ComposedLayoutINS4_7SwizzleILi1ELi4ELi3EEENS4_18smem_ptr_flag_bitsILi16EEENSU_INS5_IJNSA_ILi8EEESH_EEENS5_IJSH_SB_EEEEEEEvNS4_8identityES13_S1D_vS1E_EENS_8epilogue10collective6detail29Sm90TmaWarpSpecializedAdapterINS1H_15DefaultEpilogueISJ_SK_SK_NS1G_6thread17LinearCombinationISJ_Li1EffLNS1L_9ScaleType4KindE0ELNS_15FloatRoundStyleE2ESJ_EENS1_15EpilogueDefaultEEEEEvvEEEEvNT_6ParamsE)
        /*0014*/ 	.word	0x00000000


	//----- nvinfo : EIATTR_MIN_STACK_SIZE
	.align		4
.L_17:
        /*0018*/ 	.byte	0x04, 0x12
        /*001a*/ 	.short	(.L_19 - .L_18)
	.align		4
.L_18:
        /*001c*/ 	.word	index@(_ZN7cutlass13device_kernelINS_4gemm6kernel13GemmUniversalIN4cute5tupleIJiiiiEEENS1_10collective13CollectiveMmaINS1_34MainloopSm90TmaGmmaWarpSpecializedILi25ENS5_IJNS4_1CILi1EEESB_SB_EEENS1_35KernelTmaWarpSpecializedCooperativeEEENS5_IJNSA_ILi192EEENSA_ILi96EEENSA_ILi16EEEEEENS_10bfloat16_tENS5_IJlSB_lEEESJ_SK_NS4_8TiledMMAINS4_8MMA_AtomIJNS4_4SM904GMMA27MMA_64x96x16_F32BF16BF16_SSILNSO_5MajorE0ELSQ_0ELNSO_7ScaleInE1ELSR_1EEEEEENS4_6LayoutINS5_IJNSA_ILi2EEESB_SB_EEENS5_IJSB_NSA_ILi0EEESX_EEEEENS5_IJNS4_10UnderscoreES10_S10_EEEEENS4_13SM90_TMA_LOADENS4_14ComposedLayoutINS4_7SwizzleILi1ELi4ELi3EEENS4_18smem_ptr_flag_bitsILi16EEENSU_INS5_IJNSA_ILi8EEESH_EEENS5_IJSH_SB_EEEEEEEvNS4_8identityES13_S1D_vS1E_EENS_8epilogue10collective6detail29Sm90TmaWarpSpecializedAdapterINS1H_15DefaultEpilogueISJ_SK_SK_NS1G_6thread17LinearCombinationISJ_Li1EffLNS1L_9ScaleType4KindE0ELNS_15FloatRoundStyleE2ESJ_EENS1_15EpilogueDefaultEEEEEvvEEEEvNT_6ParamsE)
        /*0020*/ 	.word	0x00000000
.L_19:


//--------------------- .nv.compat                --------------------------
	.section	.nv.compat,"",@"SHT_CUDA_COMPAT_INFO"
	.align	4
        /*0000*/ 	.byte	0x02, 0x09, 0x01, 0x00, 0x02, 0x02, 0x04, 0x00, 0x02, 0x05, 0x05, 0x00, 0x03, 0x07, 0x01, 0x01
        /*0010*/ 	.byte	0x02, 0x03, 0x01, 0x00, 0x02, 0x06, 0x01, 0x00, 0x04, 0x0b, 0x08, 0x00, 0x00, 0x00, 0x00, 0x00
        /*0020*/ 	.byte	0x00, 0x00, 0x00, 0x00


//--------------------- .nv.info._ZN7cutlass13device_kernelINS_4gemm6kernel13GemmUniversalIN4cute5tupleIJiiiiEEENS1_10collective13CollectiveMmaINS1_34MainloopSm90TmaGmmaWarpSpecializedILi25ENS5_IJNS4_1CILi1EEESB_SB_EEENS1_35KernelTmaWarpSpecializedCooperativeEEENS5_IJNSA_ILi192EEENSA_ILi96EEENSA_ILi16EEEEEENS_10bfloat16_tENS5_IJlSB_lEEESJ_SK_NS4_8TiledMMAINS4_8MMA_AtomIJNS4_4SM904GMMA27MMA_64x96x16_F32BF16BF16_SSILNSO_5MajorE0ELSQ_0ELNSO_7ScaleInE1ELSR_1EEEEEENS4_6LayoutINS5_IJNSA_ILi2EEESB_SB_EEENS5_IJSB_NSA_ILi0EEESX_EEEEENS5_IJNS4_10UnderscoreES10_S10_EEEEENS4_13SM90_TMA_LOADENS4_14ComposedLayoutINS4_7SwizzleILi1ELi4ELi3EEENS4_18smem_ptr_flag_bitsILi16EEENSU_INS5_IJNSA_ILi8EEESH_EEENS5_IJSH_SB_EEEEEEEvNS4_8identityES13_S1D_vS1E_EENS_8epilogue10collective6detail29Sm90TmaWarpSpecializedAdapterINS1H_15DefaultEpilogueISJ_SK_SK_NS1G_6thread17LinearCombinationISJ_Li1EffLNS1L_9ScaleType4KindE0ELNS_15FloatRoundStyleE2ESJ_EENS1_15EpilogueDefaultEEEEEvvEEEEvNT_6ParamsE --------------------------
	.section	.nv.info._ZN7cutlass13device_kernelINS_4gemm6kernel13GemmUniversalIN4cute5tupleIJiiiiEEENS1_10collective13CollectiveMmaINS1_34MainloopSm90TmaGmmaWarpSpecializedILi25ENS5_IJNS4_1CILi1EEESB_SB_EEENS1_35KernelTmaWarpSpecializedCooperativeEEENS5_IJNSA_ILi192EEENSA_ILi96EEENSA_ILi16EEEEEENS_10bfloat16_tENS5_IJlSB_lEEESJ_SK_NS4_8TiledMMAINS4_8MMA_AtomIJNS4_4SM904GMMA27MMA_64x96x16_F32BF16BF16_SSILNSO_5MajorE0ELSQ_0ELNSO_7ScaleInE1ELSR_1EEEEEENS4_6LayoutINS5_IJNSA_ILi2EEESB_SB_EEENS5_IJSB_NSA_ILi0EEESX_EEEEENS5_IJNS4_10UnderscoreES10_S10_EEEEENS4_13SM90_TMA_LOADENS4_14ComposedLayoutINS4_7SwizzleILi1ELi4ELi3EEENS4_18smem_ptr_flag_bitsILi16EEENSU_INS5_IJNSA_ILi8EEESH_EEENS5_IJSH_SB_EEEEEEEvNS4_8identityES13_S1D_vS1E_EENS_8epilogue10collective6detail29Sm90TmaWarpSpecializedAdapterINS1H_15DefaultEpilogueISJ_SK_SK_NS1G_6thread17LinearCombinationISJ_Li1EffLNS1L_9ScaleType4KindE0ELNS_15FloatRoundStyleE2ESJ_EENS1_15EpilogueDefaultEEEEEvvEEEEvNT_6ParamsE,"",@"SHT_CUDA_INFO"
	.sectionflags	@""
	.align	4


	//----- nvinfo : EIATTR_CUDA_API_VERSION
	.align		4
        /*0000*/ 	.byte	0x04, 0x37
        /*0002*/ 	.short	(.L_21 - .L_20)
.L_20:
        /*0004*/ 	.word	0x00000082


	//----- nvinfo : EIATTR_KPARAM_INFO
	.align		4
.L_21:
        /*0008*/ 	.byte	0x04, 0x17
        /*000a*/ 	.short	(.L_23 - .L_22)
.L_22:
        /*000c*/ 	.word	0x00000000
        /*0010*/ 	.short	0x0000
        /*0012*/ 	.short	0x0070
        /*0014*/ 	.byte	0x00, 0xf0, 0x01, 0x10


	//----- nvinfo : EIATTR_SPARSE_MMA_MASK
	.align		4
.L_23:
        /*0018*/ 	.byte	0x03, 0x50
        /*001a*/ 	.short	0x0000


	//----- nvinfo : EIATTR_MAXREG_COUNT
	.align		4
        /*001c*/ 	.byte	0x03, 0x1b
        /*001e*/ 	.short	0x00a8


	//----- nvinfo : EIATTR_NUM_BARRIERS
	.align		4
        /*0020*/ 	.byte	0x02, 0x4c
        /*0022*/ 	.byte	0x01
	.zero		1


	//----- nvinfo : EIATTR_EXTERNS
	.align		4
        /*0024*/ 	.byte	0x04, 0x0f
        /*0026*/ 	.short	(.L_25 - .L_24)


	//   ....[0]....
	.align		4
.L_24:
        /*0028*/ 	.word	index@(__assertfail)


	//----- nvinfo : EIATTR_MERCURY_ISA_VERSION
	.align		4
.L_25:
        /*002c*/ 	.byte	0x03, 0x5f
        /*002e*/ 	.short	0x0101


	//----- nvinfo : EIATTR_INT_WARP_WIDE_INSTR_OFFSETS
	.align		4
        /*0030*/ 	.byte	0x04, 0x31
        /*0032*/ 	.short	(.L_27 - .L_26)


	//   ....[0]....
.L_26:
        /*0034*/ 	.word	0x00000680


	//   ....[1]....
        /*0038*/ 	.word	0x000006b0


	//   ....[2]....
        /*003c*/ 	.word	0x00000790


	//----- nvinfo : EIATTR_COOP_GROUP_MASK_REGIDS
	.align		4
.L_27:
        /*0040*/ 	.byte	0x04, 0x29
        /*0042*/ 	.short	(.L_29 - .L_28)


	//   ....[0]....
.L_28:
        /*0044*/ 	.word	0xffffffff


	//   ....[1]....
        /*0048*/ 	.word	0xffffffff


	//   ....[2]....
        /*004c*/ 	.word	0xffffffff


	//   ....[3]....
        /*0050*/ 	.word	0xffffffff


	//   ....[4]....
        /*0054*/ 	.word	0xffffffff


	//----- nvinfo : EIATTR_COOP_GROUP_INSTR_OFFSETS
	.align		4
.L_29:
        /*0058*/ 	.byte	0x04, 0x28
        /*005a*/ 	.short	(.L_31 - .L_30)


	//   ....[0]....
.L_30:
        /*005c*/ 	.word	0x00000060


	//   ....[1]....
        /*0060*/ 	.word	0x00000070


	//   ....[2]....
        /*0064*/ 	.word	0x00000130


	//   ....[3]....
        /*0068*/ 	.word	0x00000590


	//   ....[4]....
        /*006c*/ 	.word	0x00001240


	//----- nvinfo : EIATTR_REG_RECONFIG
	.align		4
.L_31:
        /*0070*/ 	.byte	0x01, 0x54
	.zero		2


	//----- nvinfo : EIATTR_SYSCALL_OFFSETS
	.align		4
        /*0074*/ 	.byte	0x04, 0x46
        /*0076*/ 	.short	(.L_33 - .L_32)


	//   ....[0]....
.L_32:
        /*0078*/ 	.word	0x00001400


	//----- nvinfo : EIATTR_MBARRIER_INSTR_OFFSETS
	.align		4
.L_33:
        /*007c*/ 	.byte	0x04, 0x39
        /*007e*/ 	.short	(.L_35 - .L_34)


	//   ....[0]....
.L_34:
        /*0080*/ 	.word	0x00000250
        /*0084*/ 	.word	0x000000ff
        /*0088*/ 	.word	0x00000000
        /*008c*/ 	.short	0x0100
        /*008e*/ 	.byte	0x08
	.zero		1


	//   ....[1]....
        /*0090*/ 	.word	0x00000260
        /*0094*/ 	.word	0x000000ff
        /*0098*/ 	.word	0x000000c8
        /*009c*/ 	.short	0x0100
        /*009e*/ 	.byte	0x08
	.zero		1


	//   ....[2]....
        /*00a0*/ 	.word	0x00000270
        /*00a4*/ 	.word	0x000000ff
        /*00a8*/ 	.word	0x00000008
        /*00ac*/ 	.short	0x0100
        /*00ae*/ 	.byte	0x08
	.zero		1


	//   ....[3]....
        /*00b0*/ 	.word	0x00000280
        /*00b4*/ 	.word	0x000000ff
        /*00b8*/ 	.word	0x000000d0
        /*00bc*/ 	.short	0x0100
        /*00be*/ 	.byte	0x08
	.zero		1


	//   ....[4]....
        /*00c0*/ 	.word	0x00000290
        /*00c4*/ 	.word	0x000000ff
        /*00c8*/ 	.word	0x00000010
        /*00cc*/ 	.short	0x0100
        /*00ce*/ 	.byte	0x08
	.zero		1


	//   ....[5]....
        /*00d0*/ 	.word	0x000002a0
        /*00d4*/ 	.word	0x000000ff
        /*00d8*/ 	.word	0x000000d8
        /*00dc*/ 	.short	0x0100
        /*00de*/ 	.byte	0x08
	.zero		1


	//   ....[6]....
        /*00e0*/ 	.word	0x000002b0
        /*00e4*/ 	.word	0x000000ff
        /*00e8*/ 	.word	0x00000018
        /*00ec*/ 	.short	0x0100
        /*00ee*/ 	.byte	0x08
	.zero		1


	//   ....[7]....
        /*00f0*/ 	.word	0x000002c0
        /*00f4*/ 	.word	0x000000ff
        /*00f8*/ 	.word	0x000000e0
        /*00fc*/ 	.short	0x0100
        /*00fe*/ 	.byte	0x08
	.zero		1


	//   ....[8]....
        /*0100*/ 	.word	0x000002d0
        /*0104*/ 	.word	0x000000ff
        /*0108*/ 	.word	0x00000020
        /*010c*/ 	.short	0x0100
        /*010e*/ 	.byte	0x08
	.zero		1


	//   ....[9]....
        /*0110*/ 	.word	0x000002e0
        /*0114*/ 	.word	0x000000ff
        /*0118*/ 	.word	0x000000e8
        /*011c*/ 	.short	0x0100
        /*011e*/ 	.byte	0x08
	.zero		1


	//   ....[10]....
        /*0120*/ 	.word	0x000002f0
        /*0124*/ 	.word	0x000000ff
        /*0128*/ 	.word	0x00000028
        /*012c*/ 	.short	0x0100
        /*012e*/ 	.byte	0x08
	.zero		1


	//   ....[11]....
        /*0130*/ 	.word	0x00000300
        /*0134*/ 	.word	0x000000ff
        /*0138*/ 	.word	0x000000f0
        /*013c*/ 	.short	0x0100
        /*013e*/ 	.byte	0x08
	.zero		1


	//   ....[12]....
        /*0140*/ 	.word	0x00000310
        /*0144*/ 	.word	0x000000ff
        /*0148*/ 	.word	0x00000030
        /*014c*/ 	.short	0x0100
        /*014e*/ 	.byte	0x08
	.zero		1


	//   ....[13]....
        /*0150*/ 	.word	0x00000320
        /*0154*/ 	.word	0x000000ff
        /*0158*/ 	.word	0x000000f8
        /*015c*/ 	.short	0x0100
        /*015e*/ 	.byte	0x08
	.zero		1


	//   ....[14]....
        /*0160*/ 	.word	0x00000330
        /*0164*/ 	.word	0x000000ff
        /*0168*/ 	.word	0x00000038
        /*016c*/ 	.short	0x0100
        /*016e*/ 	.byte	0x08
	.zero		1


	//   ....[15]....
        /*0170*/ 	.word	0x00000340
        /*0174*/ 	.word	0x000000ff
        /*0178*/ 	.word	0x00000100
        /*017c*/ 	.short	0x0100
        /*017e*/ 	.byte	0x08
	.zero		1


	//   ....[16]....
        /*0180*/ 	.word	0x00000350
        /*0184*/ 	.word	0x000000ff
        /*0188*/ 	.word	0x00000040
        /*018c*/ 	.short	0x0100
        /*018e*/ 	.byte	0x08
	.zero		1


	//   ....[17]....
        /*0190*/ 	.word	0x00000360
        /*0194*/ 	.word	0x000000ff
        /*0198*/ 	.word	0x00000108
        /*019c*/ 	.short	0x0100
        /*019e*/ 	.byte	0x08
	.zero		1


	//   ....[18]....
        /*01a0*/ 	.word	0x00000370
        /*01a4*/ 	.word	0x000000ff
        /*01a8*/ 	.word	0x00000048
        /*01ac*/ 	.short	0x0100
        /*01ae*/ 	.byte	0x08
	.zero		1


	//   ....[19]....
        /*01b0*/ 	.word	0x00000380
        /*01b4*/ 	.word	0x000000ff
        /*01b8*/ 	.word	0x00000110
        /*01bc*/ 	.short	0x0100
        /*01be*/ 	.byte	0x08
	.zero		1


	//   ....[20]....
        /*01c0*/ 	.word	0x00000390
        /*01c4*/ 	.word	0x000000ff
        /*01c8*/ 	.word	0x00000050
        /*01cc*/ 	.short	0x0100
        /*01ce*/ 	.byte	0x08
	.zero		1


	//   ....[21]....
        /*01d0*/ 	.word	0x000003a0
        /*01d4*/ 	.word	0x000000ff
        /*01d8*/ 	.word	0x00000118
        /*01dc*/ 	.short	0x0100
        /*01de*/ 	.byte	0x08
	.zero		1


	//   ....[22]....
        /*01e0*/ 	.word	0x000003b0
        /*01e4*/ 	.word	0x000000ff
        /*01e8*/ 	.word	0x00000058
        /*01ec*/ 	.short	0x0100
        /*01ee*/ 	.byte	0x08
	.zero		1


	//   ....[23]....
        /*01f0*/ 	.word	0x000003c0
        /*01f4*/ 	.word	0x000000ff
        /*01f8*/ 	.word	0x00000120
        /*01fc*/ 	.short	0x0100
        /*01fe*/ 	.byte	0x08
	.zero		1


	//   ....[24]....
        /*0200*/ 	.word	0x000003d0
        /*0204*/ 	.word	0x000000ff
        /*0208*/ 	.word	0x00000060
        /*020c*/ 	.short	0x0100
        /*020e*/ 	.byte	0x08
	.zero		1


	//   ....[25]....
        /*0210*/ 	.word	0x000003e0
        /*0214*/ 	.word	0x000000ff
        /*0218*/ 	.word	0x00000128
        /*021c*/ 	.short	0x0100
        /*021e*/ 	.byte	0x08
	.zero		1


	//   ....[26]....
        /*0220*/ 	.word	0x000003f0
        /*0224*/ 	.word	0x000000ff
        /*0228*/ 	.word	0x00000068
        /*022c*/ 	.short	0x0100
        /*022e*/ 	.byte	0x08
	.zero		1


	//   ....[27]....
        /*0230*/ 	.word	0x00000400
        /*0234*/ 	.word	0x000000ff
        /*0238*/ 	.word	0x00000130
        /*023c*/ 	.short	0x0100
        /*023e*/ 	.byte	0x08
	.zero		1


	//   ....[28]....
        /*0240*/ 	.word	0x00000410
        /*0244*/ 	.word	0x000000ff
        /*0248*/ 	.word	0x00000070
        /*024c*/ 	.short	0x0100
        /*024e*/ 	.byte	0x08
	.zero		1


	//   ....[29]....
        /*0250*/ 	.word	0x00000420
        /*0254*/ 	.word	0x000000ff
        /*0258*/ 	.word	0x00000138
        /*025c*/ 	.short	0x0100
        /*025e*/ 	.byte	0x08
	.zero		1


	//   ....[30]....
        /*0260*/ 	.word	0x00000430
        /*0264*/ 	.word	0x000000ff
        /*0268*/ 	.word	0x00000078
        /*026c*/ 	.short	0x0100
        /*026e*/ 	.byte	0x08
	.zero		1


	//   ....[31]....
        /*0270*/ 	.word	0x00000440
        /*0274*/ 	.word	0x000000ff
        /*0278*/ 	.word	0x00000140
        /*027c*/ 	.short	0x0100
        /*027e*/ 	.byte	0x08
	.zero		1


	//   ....[32]....
        /*0280*/ 	.word	0x00000450
        /*0284*/ 	.word	0x000000ff
        /*0288*/ 	.word	0x00000080
        /*028c*/ 	.short	0x0100
        /*028e*/ 	.byte	0x08
	.zero		1


	//   ....[33]....
        /*0290*/ 	.word	0x00000460
        /*0294*/ 	.word	0x000000ff
        /*0298*/ 	.word	0x00000148
        /*029c*/ 	.short	0x0100
        /*029e*/ 	.byte	0x08
	.zero		1


	//   ....[34]....
        /*02a0*/ 	.word	0x00000470
        /*02a4*/ 	.word	0x000000ff
        /*02a8*/ 	.word	0x00000088
        /*02ac*/ 	.short	0x0100
        /*02ae*/ 	.byte	0x08
	.zero		1


	//   ....[35]....
        /*02b0*/ 	.word	0x00000480
        /*02b4*/ 	.word	0x000000ff
        /*02b8*/ 	.word	0x00000150
        /*02bc*/ 	.short	0x0100
        /*02be*/ 	.byte	0x08
	.zero		1


	//   ....[36]....
        /*02c0*/ 	.word	0x00000490
        /*02c4*/ 	.word	0x000000ff
        /*02c8*/ 	.word	0x00000090
        /*02cc*/ 	.short	0x0100
        /*02ce*/ 	.byte	0x08
	.zero		1


	//   ....[37]....
        /*02d0*/ 	.word	0x000004a0
        /*02d4*/ 	.word	0x000000ff
        /*02d8*/ 	.word	0x00000158
        /*02dc*/ 	.short	0x0100
        /*02de*/ 	.byte	0x08
	.zero		1


	//   ....[38]....
        /*02e0*/ 	.word	0x000004b0
        /*02e4*/ 	.word	0x000000ff
        /*02e8*/ 	.word	0x00000098
        /*02ec*/ 	.short	0x0100
        /*02ee*/ 	.byte	0x08
	.zero		1


	//   ....[39]....
        /*02f0*/ 	.word	0x000004c0
        /*02f4*/ 	.word	0x000000ff
        /*02f8*/ 	.word	0x00000160
        /*02fc*/ 	.short	0x0100
        /*02fe*/ 	.byte	0x08
	.zero		1


	//   ....[40]....
        /*0300*/ 	.word	0x000004d0
        /*0304*/ 	.word	0x000000ff
        /*0308*/ 	.word	0x000000a0
        /*030c*/ 	.short	0x0100
        /*030e*/ 	.byte	0x08
	.zero		1


	//   ....[41]....
        /*0310*/ 	.word	0x000004e0
        /*0314*/ 	.word	0x000000ff
        /*0318*/ 	.word	0x00000168
        /*031c*/ 	.short	0x0100
        /*031e*/ 	.byte	0x08
	.zero		1


	//   ....[42]....
        /*0320*/ 	.word	0x000004f0
        /*0324*/ 	.word	0x000000ff
        /*0328*/ 	.word	0x000000a8
        /*032c*/ 	.short	0x0100
        /*032e*/ 	.byte	0x08
	.zero		1


	//   ....[43]....
        /*0330*/ 	.word	0x00000500
        /*0334*/ 	.word	0x000000ff
        /*0338*/ 	.word	0x00000170
        /*033c*/ 	.short	0x0100
        /*033e*/ 	.byte	0x08
	.zero		1


	//   ....[44]....
        /*0340*/ 	.word	0x00000510
        /*0344*/ 	.word	0x000000ff
        /*0348*/ 	.word	0x000000b0
        /*034c*/ 	.short	0x0100
        /*034e*/ 	.byte	0x08
	.zero		1


	//   ....[45]....
        /*0350*/ 	.word	0x00000520
        /*0354*/ 	.word	0x000000ff
        /*0358*/ 	.word	0x00000178
        /*035c*/ 	.short	0x0100
        /*035e*/ 	.byte	0x08
	.zero		1


	//   ....[46]....
        /*0360*/ 	.word	0x00000530
        /*0364*/ 	.word	0x000000ff
        /*0368*/ 	.word	0x000000b8
        /*036c*/ 	.short	0x0100
        /*036e*/ 	.byte	0x08
	.zero		1


	//   ....[47]....
        /*0370*/ 	.word	0x00000540
        /*0374*/ 	.word	0x000000ff
        /*0378*/ 	.word	0x00000180
        /*037c*/ 	.short	0x0100
        /*037e*/ 	.byte	0x08
	.zero		1


	//   ....[48]....
        /*0380*/ 	.word	0x00000550
        /*0384*/ 	.word	0x000000ff
        /*0388*/ 	.word	0x000000c0
        /*038c*/ 	.short	0x0100
        /*038e*/ 	.byte	0x08
	.zero		1


	//   ....[49]....
        /*0390*/ 	.word	0x00000560
        /*0394*/ 	.word	0x000000ff
        /*0398*/ 	.word	0x00000188
        /*039c*/ 	.short	0x0100
        /*039e*/ 	.byte	0x08
	.zero		1


	//   ....[50]....
        /*03a0*/ 	.word	0x00000800
        /*03a4*/ 	.word	0x000000ff
        /*03a8*/ 	.word	0x000001a0
        /*03ac*/ 	.short	0x0100
        /*03ae*/ 	.byte	0x06
	.zero		1


	//   ....[51]....
        /*03b0*/ 	.word	0x00000860
        /*03b4*/ 	.word	0x000000ff
        /*03b8*/ 	.word	0x000001a8
        /*03bc*/ 	.short	0x0100
        /*03be*/ 	.byte	0x06
	.zero		1


	//   ....[52]....
        /*03c0*/ 	.word	0x00001480
        /*03c4*/ 	.word	0x00000003
        /*03c8*/ 	.word	0x00000000
        /*03cc*/ 	.short	0x010a
        /*03ce*/ 	.byte	0x3f
	.zero		1


	//   ....[53]....
        /*03d0*/ 	.word	0x000014c0
        /*03d4*/ 	.word	0x00000003
        /*03d8*/ 	.word	0x00000000
        /*03dc*/ 	.short	0x010a
        /*03de*/ 	.byte	0x3f
	.zero		1


	//   ....[54]....
        /*03e0*/ 	.word	0x00001720
        /*03e4*/ 	.word	0x000000ff
        /*03e8*/ 	.word	0x00000000
        /*03ec*/ 	.short	0x010a
        /*03ee*/ 	.byte	0x04
	.zero		1


	//   ....[55]....
        /*03f0*/ 	.word	0x00001760
        /*03f4*/ 	.word	0x000000ff
        /*03f8*/ 	.word	0x00000000
        /*03fc*/ 	.short	0x010a
        /*03fe*/ 	.byte	0x04
	.zero		1


	//   ....[56]....
        /*0400*/ 	.word	0x000018a0
        /*0404*/ 	.word	0x000000ff
        /*0408*/ 	.word	0x00000000
        /*040c*/ 	.short	0x0101
        /*040e*/ 	.byte	0x04
	.zero		1


	//   ....[57]....
        /*0410*/ 	.word	0x00001a50
        /*0414*/ 	.word	0x00000000
        /*0418*/ 	.word	0x00000000
        /*041c*/ 	.short	0x0101
        /*041e*/ 	.byte	0x3f
	.zero		1


	//   ....[58]....
        /*0420*/ 	.word	0x00009690
        /*0424*/ 	.word	0x0000000e
        /*0428*/ 	.word	0x000000c8
        /*042c*/ 	.short	0x010a
        /*042e*/ 	.byte	0x3f
	.zero		1


	//   ....[59]....
        /*0430*/ 	.word	0x00009a10
        /*0434*/ 	.word	0x00000006
        /*0438*/ 	.word	0x000001a8
        /*043c*/ 	.short	0x0101
        /*043e*/ 	.byte	0x3f
	.zero		1


	//   ....[60]....
        /*0440*/ 	.word	0x0000a140
        /*0444*/ 	.word	0x00000007
        /*0448*/ 	.word	0x00000000
        /*044c*/ 	.short	0x010a
        /*044e*/ 	.byte	0x3f
	.zero		1


	//   ....[61]....
        /*0450*/ 	.word	0x0000a1c0
        /*0454*/ 	.word	0x00000009
        /*0458*/ 	.word	0x00000000
        /*045c*/ 	.short	0x010a
        /*045e*/ 	.byte	0x3f
	.zero		1


	//   ....[62]....
        /*0460*/ 	.word	0x0000a250
        /*0464*/ 	.word	0x00000006
        /*0468*/ 	.word	0x00000000
        /*046c*/ 	.short	0x010a
        /*046e*/ 	.byte	0x3f
	.zero		1


	//   ....[63]....
        /*0470*/ 	.word	0x0000a2e0
        /*0474*/ 	.word	0x00000009
        /*0478*/ 	.word	0x00000000
        /*047c*/ 	.short	0x010a
        /*047e*/ 	.byte	0x3f
	.zero		1


	//   ....[64]....
        /*0480*/ 	.word	0x0000a370
        /*0484*/ 	.word	0x00000006
        /*0488*/ 	.word	0x00000000
        /*048c*/ 	.short	0x010a
        /*048e*/ 	.byte	0x3f
	.zero		1


	//   ....[65]....
        /*0490*/ 	.word	0x0000a400
        /*0494*/ 	.word	0x00000009
        /*0498*/ 	.word	0x00000000
        /*049c*/ 	.short	0x010a
        /*049e*/ 	.byte	0x3f
	.zero		1


	//   ....[66]....
        /*04a0*/ 	.word	0x0000a490
        /*04a4*/ 	.word	0x00000006
        /*04a8*/ 	.word	0x00000000
        /*04ac*/ 	.short	0x010a
        /*04ae*/ 	.byte	0x3f
	.zero		1


	//   ....[67]....
        /*04b0*/ 	.word	0x0000a520
        /*04b4*/ 	.word	0x00000009
        /*04b8*/ 	.word	0x00000000
        /*04bc*/ 	.short	0x010a
        /*04be*/ 	.byte	0x3f
	.zero		1


	//   ....[68]....
        /*04c0*/ 	.word	0x0000a5b0
        /*04c4*/ 	.word	0x00000006
        /*04c8*/ 	.word	0x00000000
        /*04cc*/ 	.short	0x010a
        /*04ce*/ 	.byte	0x3f
	.zero		1


	//   ....[69]....
        /*04d0*/ 	.word	0x0000a640
        /*04d4*/ 	.word	0x00000009
        /*04d8*/ 	.word	0x00000000
        /*04dc*/ 	.short	0x010a
        /*04de*/ 	.byte	0x3f
	.zero		1


	//   ....[70]....
        /*04e0*/ 	.word	0x0000a6d0
        /*04e4*/ 	.word	0x00000006
        /*04e8*/ 	.word	0x00000000
        /*04ec*/ 	.short	0x010a
        /*04ee*/ 	.byte	0x3f
	.zero		1


	//   ....[71]....
        /*04f0*/ 	.word	0x0000a760
        /*04f4*/ 	.word	0x00000009
        /*04f8*/ 	.word	0x00000000
        /*04fc*/ 	.short	0x010a
        /*04fe*/ 	.byte	0x3f
	.zero		1


	//   ....[72]....
        /*0500*/ 	.word	0x0000a7f0
        /*0504*/ 	.word	0x00000006
        /*0508*/ 	.word	0x00000000
        /*050c*/ 	.short	0x010a
        /*050e*/ 	.byte	0x3f
	.zero		1


	//   ....[73]....
        /*0510*/ 	.word	0x0000a880
        /*0514*/ 	.word	0x00000009
        /*0518*/ 	.word	0x00000000
        /*051c*/ 	.short	0x010a
        /*051e*/ 	.byte	0x3f
	.zero		1


	//   ....[74]....
        /*0520*/ 	.word	0x0000a910
        /*0524*/ 	.word	0x00000006
        /*0528*/ 	.word	0x00000000
        /*052c*/ 	.short	0x010a
        /*052e*/ 	.byte	0x3f
	.zero		1


	//   ....[75]....
        /*0530*/ 	.word	0x0000a9a0
        /*0534*/ 	.word	0x00000009
        /*0538*/ 	.word	0x00000000
        /*053c*/ 	.short	0x010a
        /*053e*/ 	.byte	0x3f
	.zero		1


	//   ....[76]....
        /*0540*/ 	.word	0x0000aa30
        /*0544*/ 	.word	0x00000006
        /*0548*/ 	.word	0x00000000
        /*054c*/ 	.short	0x010a
        /*054e*/ 	.byte	0x3f
	.zero		1


	//   ....[77]....
        /*0550*/ 	.word	0x0000aac0
        /*0554*/ 	.word	0x00000009
        /*0558*/ 	.word	0x00000000
        /*055c*/ 	.short	0x010a
        /*055e*/ 	.byte	0x3f
	.zero		1


	//   ....[78]....
        /*0560*/ 	.word	0x0000ab50
        /*0564*/ 	.word	0x00000006
        /*0568*/ 	.word	0x00000000
        /*056c*/ 	.short	0x010a
        /*056e*/ 	.byte	0x3f
	.zero		1


	//   ....[79]....
        /*0570*/ 	.word	0x0000abe0
        /*0574*/ 	.word	0x00000009
        /*0578*/ 	.word	0x00000000
        /*057c*/ 	.short	0x010a
        /*057e*/ 	.byte	0x3f
	.zero		1


	//   ....[80]....
        /*0580*/ 	.word	0x0000ac70
        /*0584*/ 	.word	0x00000006
        /*0588*/ 	.word	0x00000000
        /*058c*/ 	.short	0x010a
        /*058e*/ 	.byte	0x3f
	.zero		1


	//   ....[81]....
        /*0590*/ 	.word	0x0000ad00
        /*0594*/ 	.word	0x00000009
        /*0598*/ 	.word	0x00000000
        /*059c*/ 	.short	0x010a
        /*059e*/ 	.byte	0x3f
	.zero		1


	//   ....[82]....
        /*05a0*/ 	.word	0x0000ad90
        /*05a4*/ 	.word	0x00000006
        /*05a8*/ 	.word	0x00000000
        /*05ac*/ 	.short	0x010a
        /*05ae*/ 	.byte	0x3f
	.zero		1


	//   ....[83]....
        /*05b0*/ 	.word	0x0000ae20
        /*05b4*/ 	.word	0x00000009
        /*05b8*/ 	.word	0x00000000
        /*05bc*/ 	.short	0x010a
        /*05be*/ 	.byte	0x3f
	.zero		1


	//   ....[84]....
        /*05c0*/ 	.word	0x0000aeb0
        /*05c4*/ 	.word	0x00000003
        /*05c8*/ 	.word	0x00000000
        /*05cc*/ 	.short	0x010a
        /*05ce*/ 	.byte	0x3f
	.zero		1


	//   ....[85]....
        /*05d0*/ 	.word	0x0000af10
        /*05d4*/ 	.word	0x00000003
        /*05d8*/ 	.word	0x00000000
        /*05dc*/ 	.short	0x010a
        /*05de*/ 	.byte	0x3f
	.zero		1


	//   ....[86]....
        /*05e0*/ 	.word	0x0000af70
        /*05e4*/ 	.word	0x00000005
        /*05e8*/ 	.word	0x00000000
        /*05ec*/ 	.short	0x010a
        /*05ee*/ 	.byte	0x3f
	.zero		1


	//   ....[87]....
        /*05f0*/ 	.word	0x0000b040
        /*05f4*/ 	.word	0x0000000e
        /*05f8*/ 	.word	0x000000c8
        /*05fc*/ 	.short	0x010a
        /*05fe*/ 	.byte	0x3f
	.zero		1


	//   ....[88]....
        /*0600*/ 	.word	0x0000b110
        /*0604*/ 	.word	0x00000007
        /*0608*/ 	.word	0x00000000
        /*060c*/ 	.short	0x010a
        /*060e*/ 	.byte	0x3f
	.zero		1


	//   ....[89]....
        /*0610*/ 	.word	0x0000b160
        /*0614*/ 	.word	0x00000009
        /*0618*/ 	.word	0x00000000
        /*061c*/ 	.short	0x010a
        /*061e*/ 	.byte	0x3f
	.zero		1


	//   ....[90]....
        /*0620*/ 	.word	0x0000b1b0
        /*0624*/ 	.word	0x00000006
        /*0628*/ 	.word	0x00000000
        /*062c*/ 	.short	0x010a
        /*062e*/ 	.byte	0x3f
	.zero		1


	//   ....[91]....
        /*0630*/ 	.word	0x0000b200
        /*0634*/ 	.word	0x00000009
        /*0638*/ 	.word	0x00000000
        /*063c*/ 	.short	0x010a
        /*063e*/ 	.byte	0x3f
	.zero		1


	//   ....[92]....
        /*0640*/ 	.word	0x0000b250
        /*0644*/ 	.word	0x00000006
        /*0648*/ 	.word	0x00000000
        /*064c*/ 	.short	0x010a
        /*064e*/ 	.byte	0x3f
	.zero		1


	//   ....[93]....
        /*0650*/ 	.word	0x0000b2a0
        /*0654*/ 	.word	0x00000009
        /*0658*/ 	.word	0x00000000
        /*065c*/ 	.short	0x010a
        /*065e*/ 	.byte	0x3f
	.zero		1


	//   ....[94]....
        /*0660*/ 	.word	0x0000b2f0
        /*0664*/ 	.word	0x00000006
        /*0668*/ 	.word	0x00000000
        /*066c*/ 	.short	0x010a
        /*066e*/ 	.byte	0x3f
	.zero		1


	//   ....[95]....
        /*0670*/ 	.word	0x0000b340
        /*0674*/ 	.word	0x00000009
        /*0678*/ 	.word	0x00000000
        /*067c*/ 	.short	0x010a
        /*067e*/ 	.byte	0x3f
	.zero		1


	//   ....[96]....
        /*0680*/ 	.word	0x0000b390
        /*0684*/ 	.word	0x00000006
        /*0688*/ 	.word	0x00000000
        /*068c*/ 	.short	0x010a
        /*068e*/ 	.byte	0x3f
	.zero		1


	//   ....[97]....
        /*0690*/ 	.word	0x0000b3e0
        /*0694*/ 	.word	0x00000009
        /*0698*/ 	.word	0x00000000
        /*069c*/ 	.short	0x010a
        /*069e*/ 	.byte	0x3f
	.zero		1


	//   ....[98]....
        /*06a0*/ 	.word	0x0000b430
        /*06a4*/ 	.word	0x00000006
        /*06a8*/ 	.word	0x00000000
        /*06ac*/ 	.short	0x010a
        /*06ae*/ 	.byte	0x3f
	.zero		1


	//   ....[99]....
        /*06b0*/ 	.word	0x0000b480
        /*06b4*/ 	.word	0x00000009
        /*06b8*/ 	.word	0x00000000
        /*06bc*/ 	.short	0x010a
        /*06be*/ 	.byte	0x3f
	.zero		1


	//   ....[100]....
        /*06c0*/ 	.word	0x0000b4d0
        /*06c4*/ 	.word	0x00000006
        /*06c8*/ 	.word	0x00000000
        /*06cc*/ 	.short	0x010a
        /*06ce*/ 	.byte	0x3f
	.zero		1


	//   ....[101]....
        /*06d0*/ 	.word	0x0000b520
        /*06d4*/ 	.word	0x00000009
        /*06d8*/ 	.word	0x00000000
        /*06dc*/ 	.short	0x010a
        /*06de*/ 	.byte	0x3f
	.zero		1


	//   ....[102]....
        /*06e0*/ 	.word	0x0000b570
        /*06e4*/ 	.word	0x00000006
        /*06e8*/ 	.word	0x00000000
        /*06ec*/ 	.short	0x010a
        /*06ee*/ 	.byte	0x3f
	.zero		1


	//   ....[103]....
        /*06f0*/ 	.word	0x0000b5c0
        /*06f4*/ 	.word	0x00000009
        /*06f8*/ 	.word	0x00000000
        /*06fc*/ 	.short	0x010a
        /*06fe*/ 	.byte	0x3f
	.zero		1


	//   ....[104]....
        /*0700*/ 	.word	0x0000b610
        /*0704*/ 	.word	0x00000006
        /*0708*/ 	.word	0x00000000
        /*070c*/ 	.short	0x010a
        /*070e*/ 	.byte	0x3f
	.zero		1


	//   ....[105]....
        /*0710*/ 	.word	0x0000b660
        /*0714*/ 	.word	0x00000009
        /*0718*/ 	.word	0x00000000
        /*071c*/ 	.short	0x010a
        /*071e*/ 	.byte	0x3f
	.zero		1


	//   ....[106]....
        /*0720*/ 	.word	0x0000b6b0
        /*0724*/ 	.word	0x00000006
        /*0728*/ 	.word	0x00000000
        /*072c*/ 	.short	0x010a
        /*072e*/ 	.byte	0x3f
	.zero		1


	//   ....[107]....
        /*0730*/ 	.word	0x0000b700
        /*0734*/ 	.word	0x00000009
        /*0738*/ 	.word	0x00000000
        /*073c*/ 	.short	0x010a
        /*073e*/ 	.byte	0x3f
	.zero		1


	//   ....[108]....
        /*0740*/ 	.word	0x0000b750
        /*0744*/ 	.word	0x00000006
        /*0748*/ 	.word	0x00000000
        /*074c*/ 	.short	0x010a
        /*074e*/ 	.byte	0x3f
	.zero		1


	//   ....[109]....
        /*0750*/ 	.word	0x0000b7a0
        /*0754*/ 	.word	0x00000009
        /*0758*/ 	.word	0x00000000
        /*075c*/ 	.short	0x010a
        /*075e*/ 	.byte	0x3f
	.zero		1


	//   ....[110]....
        /*0760*/ 	.word	0x0000b7f0
        /*0764*/ 	.word	0x00000006
        /*0768*/ 	.word	0x00000000
        /*076c*/ 	.short	0x010a
        /*076e*/ 	.byte	0x3f
	.zero		1


	//   ....[111]....
        /*0770*/ 	.word	0x0000b840
        /*0774*/ 	.word	0x00000009
        /*0778*/ 	.word	0x00000000
        /*077c*/ 	.short	0x010a
        /*077e*/ 	.byte	0x3f
	.zero		1


	//----- nvinfo : EIATTR_NUM_MBARRIERS
	.align		4
.L_35:
        /*0780*/ 	.byte	0x03, 0x38
        /*0782*/ 	.short	0x0034


	//----- nvinfo : EIATTR_EXIT_INSTR_OFFSETS
	.align		4
        /*0784*/ 	.byte	0x04, 0x1c
        /*0786*/ 	.short	(.L_37 - .L_36)


	//   ....[0]....
.L_36:
        /*0788*/ 	.word	0x000008b0


	//   ....[1]....
        /*078c*/ 	.word	0x00001170


	//   ....[2]....
        /*0790*/ 	.word	0x00008d00


	//   ....[3]....
        /*0794*/ 	.word	0x00009330


	//   ....[4]....
        /*0798*/ 	.word	0x0000af00


	//----- nvinfo : EIATTR_MAX_THREADS
	.align		4
.L_37:
        /*079c*/ 	.byte	0x04, 0x05
        /*079e*/ 	.short	(.L_39 - .L_38)
.L_38:
        /*07a0*/ 	.word	0x00000180
        /*07a4*/ 	.word	0x00000001
        /*07a8*/ 	.word	0x00000001


	//----- nvinfo : EIATTR_CRS_STACK_SIZE
	.align		4
.L_39:
        /*07ac*/ 	.byte	0x04, 0x1e
        /*07ae*/ 	.short	(.L_41 - .L_40)
.L_40:
        /*07b0*/ 	.word	0x00000000


	//----- nvinfo : EIATTR_CBANK_PARAM_SIZE
	.align		4
.L_41:
        /*07b4*/ 	.byte	0x03, 0x19
        /*07b6*/ 	.short	0x0470


	//----- nvinfo : EIATTR_PARAM_CBANK
	.align		4
        /*07b8*/ 	.byte	0x04, 0x0a
        /*07ba*/ 	.short	(.L_43 - .L_42)
	.align		4
.L_42:
        /*07bc*/ 	.word	index@(.nv.constant0._ZN7cutlass13device_kernelINS_4gemm6kernel13GemmUniversalIN4cute5tupleIJiiiiEEENS1_10collective13CollectiveMmaINS1_34MainloopSm90TmaGmmaWarpSpecializedILi25ENS5_IJNS4_1CILi1EEESB_SB_EEENS1_35KernelTmaWarpSpecializedCooperativeEEENS5_IJNSA_ILi192EEENSA_ILi96EEENSA_ILi16EEEEEENS_10bfloat16_tENS5_IJlSB_lEEESJ_SK_NS4_8TiledMMAINS4_8MMA_AtomIJNS4_4SM904GMMA27MMA_64x96x16_F32BF16BF16_SSILNSO_5MajorE0ELSQ_0ELNSO_7ScaleInE1ELSR_1EEEEEENS4_6LayoutINS5_IJNSA_ILi2EEESB_SB_EEENS5_IJSB_NSA_ILi0EEESX_EEEEENS5_IJNS4_10UnderscoreES10_S10_EEEEENS4_13SM90_TMA_LOADENS4_14ComposedLayoutINS4_7SwizzleILi1ELi4ELi3EEENS4_18smem_ptr_flag_bitsILi16EEENSU_INS5_IJNSA_ILi8EEESH_EEENS5_IJSH_SB_EEEEEEEvNS4_8identityES13_S1D_vS1E_EENS_8epilogue10collective6detail29Sm90TmaWarpSpecializedAdapterINS1H_15DefaultEpilogueISJ_SK_SK_NS1G_6thread17LinearCombinationISJ_Li1EffLNS1L_9ScaleType4KindE0ELNS_15FloatRoundStyleE2ESJ_EENS1_15EpilogueDefaultEEEEEvvEEEEvNT_6ParamsE)
        /*07c0*/ 	.short	0x0210
        /*07c2*/ 	.short	0x0470


	//----- nvinfo : EIATTR_SW_WAR
	.align		4
.L_43:
        /*07c4*/ 	.byte	0x04, 0x36
        /*07c6*/ 	.short	(.L_45 - .L_44)
.L_44:
        /*07c8*/ 	.word	0x00000008
.L_45:


//--------------------- .nv.callgraph             --------------------------
	.section	.nv.callgraph,"",@"SHT_CUDA_CALLGRAPH"
	.align	4
	.sectionentsize	8
	.align		4
        /*0000*/ 	.word	0x00000000
	.align		4
        /*0004*/ 	.word	0xffffffff
	.align		4
        /*0008*/ 	.word	index@(_ZN7cutlass13device_kernelINS_4gemm6kernel13GemmUniversalIN4cute5tupleIJiiiiEEENS1_10collective13CollectiveMmaINS1_34MainloopSm90TmaGmmaWarpSpecializedILi25ENS5_IJNS4_1CILi1EEESB_SB_EEENS1_35KernelTmaWarpSpecializedCooperativeEEENS5_IJNSA_ILi192EEENSA_ILi96EEENSA_ILi16EEEEEENS_10bfloat16_tENS5_IJlSB_lEEESJ_SK_NS4_8TiledMMAINS4_8MMA_AtomIJNS4_4SM904GMMA27MMA_64x96x16_F32BF16BF16_SSILNSO_5MajorE0ELSQ_0ELNSO_7ScaleInE1ELSR_1EEEEEENS4_6LayoutINS5_IJNSA_ILi2EEESB_SB_EEENS5_IJSB_NSA_ILi0EEESX_EEEEENS5_IJNS4_10UnderscoreES10_S10_EEEEENS4_13SM90_TMA_LOADENS4_14ComposedLayoutINS4_7SwizzleILi1ELi4ELi3EEENS4_18smem_ptr_flag_bitsILi16EEENSU_INS5_IJNSA_ILi8EEESH_EEENS5_IJSH_SB_EEEEEEEvNS4_8identityES13_S1D_vS1E_EENS_8epilogue10collective6detail29Sm90TmaWarpSpecializedAdapterINS1H_15DefaultEpilogueISJ_SK_SK_NS1G_6thread17LinearCombinationISJ_Li1EffLNS1L_9ScaleType4KindE0ELNS_15FloatRoundStyleE2ESJ_EENS1_15EpilogueDefaultEEEEEvvEEEEvNT_6ParamsE)
	.align		4
        /*000c*/ 	.word	index@(__assertfail)
	.align		4
        /*0010*/ 	.word	0x00000000
	.align		4
        /*0014*/ 	.word	0xfffffffe
	.align		4
        /*0018*/ 	.word	0x00000000
	.align		4
        /*001c*/ 	.word	0xfffffffd
	.align		4
        /*0020*/ 	.word	0x00000000
	.align		4
        /*0024*/ 	.word	0xfffffffc


//--------------------- .nv.constant4             --------------------------
	.section	.nv.constant4,"a",@progbits
	.align	8
	.align		8
.nv.constant4:
        /*0000*/ 	.dword	__assertfail
	.align		8
        /*0008*/ 	.dword	__unnamed_1
	.align		8
        /*0010*/ 	.dword	_ZN39_INTERNAL_b807d7f6_4_k_cu_fc080422_30694cuda3std3__45__cpo5beginE
	.align		8
        /*0018*/ 	.dword	_ZN39_INTERNAL_b807d7f6_4_k_cu_fc080422_30694cuda3std3__45__cpo3endE
	.align		8
        /*0020*/ 	.dword	_ZN39_INTERNAL_b807d7f6_4_k_cu_fc080422_30694cuda3std3__45__cpo6cbeginE
	.align		8
        /*0028*/ 	.dword	_ZN39_INTERNAL_b807d7f6_4_k_cu_fc080422_30694cuda3std3__45__cpo4cendE
	.align		8
        /*0030*/ 	.dword	_ZN39_INTERNAL_b807d7f6_4_k_cu_fc080422_30694cuda3std3__441_GLOBAL__N__b807d7f6_4_k_cu_fc080422_30696ignoreE
	.align		8
        /*0038*/ 	.dword	_ZN39_INTERNAL_b807d7f6_4_k_cu_fc080422_30694cuda3std3__419piecewise_constructE
	.align		8
        /*0040*/ 	.dword	_ZN39_INTERNAL_b807d7f6_4_k_cu_fc080422_30694cuda3std3__48in_placeE
	.align		8
        /*0048*/ 	.dword	_ZN39_INTERNAL_b807d7f6_4_k_cu_fc080422_30694cuda3std6ranges3__45__cpo4swapE
	.align		8
        /*0050*/ 	.dword	_ZN39_INTERNAL_b807d7f6_4_k_cu_fc080422_30694cuda3std6ranges3__45__cpo9iter_moveE
	.align		8
        /*0058*/ 	.dword	_ZN39_INTERNAL_b807d7f6_4_k_cu_fc080422_30694cute7productE
	.align		8
        /*0060*/ 	.dword	_ZN39_INTERNAL_b807d7f6_4_k_cu_fc080422_30694cute1_E
	.align		8
        /*0068*/ 	.dword	$str$22
	.align		8
        /*0070*/ 	.dword	$str$23


//--------------------- .text._ZN7cutlass13device_kernelINS_4gemm6kernel13GemmUniversalIN4cute5tupleIJiiiiEEENS1_10collective13CollectiveMmaINS1_34MainloopSm90TmaGmmaWarpSpecializedILi25ENS5_IJNS4_1CILi1EEESB_SB_EEENS1_35KernelTmaWarpSpecializedCooperativeEEENS5_IJNSA_ILi192EEENSA_ILi96EEENSA_ILi16EEEEEENS_10bfloat16_tENS5_IJlSB_lEEESJ_SK_NS4_8TiledMMAINS4_8MMA_AtomIJNS4_4SM904GMMA27MMA_64x96x16_F32BF16BF16_SSILNSO_5MajorE0ELSQ_0ELNSO_7ScaleInE1ELSR_1EEEEEENS4_6LayoutINS5_IJNSA_ILi2EEESB_SB_EEENS5_IJSB_NSA_ILi0EEESX_EEEEENS5_IJNS4_10UnderscoreES10_S10_EEEEENS4_13SM90_TMA_LOADENS4_14ComposedLayoutINS4_7SwizzleILi1ELi4ELi3EEENS4_18smem_ptr_flag_bitsILi16EEENSU_INS5_IJNSA_ILi8EEESH_EEENS5_IJSH_SB_EEEEEEEvNS4_8identityES13_S1D_vS1E_EENS_8epilogue10collective6detail29Sm90TmaWarpSpecializedAdapterINS1H_15DefaultEpilogueISJ_SK_SK_NS1G_6thread17LinearCombinationISJ_Li1EffLNS1L_9ScaleType4KindE0ELNS_15FloatRoundStyleE2ESJ_EENS1_15EpilogueDefaultEEEEEvvEEEEvNT_6ParamsE --------------------------
	.section	.text._ZN7cutlass13device_kernelINS_4gemm6kernel13GemmUniversalIN4cute5tupleIJiiiiEEENS1_10collective13CollectiveMmaINS1_34MainloopSm90TmaGmmaWarpSpecializedILi25ENS5_IJNS4_1CILi1EEESB_SB_EEENS1_35KernelTmaWarpSpecializedCooperativeEEENS5_IJNSA_ILi192EEENSA_ILi96EEENSA_ILi16EEEEEENS_10bfloat16_tENS5_IJlSB_lEEESJ_SK_NS4_8TiledMMAINS4_8MMA_AtomIJNS4_4SM904GMMA27MMA_64x96x16_F32BF16BF16_SSILNSO_5MajorE0ELSQ_0ELNSO_7ScaleInE1ELSR_1EEEEEENS4_6LayoutINS5_IJNSA_ILi2EEESB_SB_EEENS5_IJSB_NSA_ILi0EEESX_EEEEENS5_IJNS4_10UnderscoreES10_S10_EEEEENS4_13SM90_TMA_LOADENS4_14ComposedLayoutINS4_7SwizzleILi1ELi4ELi3EEENS4_18smem_ptr_flag_bitsILi16EEENSU_INS5_IJNSA_ILi8EEESH_EEENS5_IJSH_SB_EEEEEEEvNS4_8identityES13_S1D_vS1E_EENS_8epilogue10collective6detail29Sm90TmaWarpSpecializedAdapterINS1H_15DefaultEpilogueISJ_SK_SK_NS1G_6thread17LinearCombinationISJ_Li1EffLNS1L_9ScaleType4KindE0ELNS_15FloatRoundStyleE2ESJ_EENS1_15EpilogueDefaultEEEEEvvEEEEvNT_6ParamsE,"ax",@progbits
	.align	128
.text._ZN7cutlass13device_kernelINS_4gemm6kernel13GemmUniversalIN4cute5tupleIJiiiiEEENS1_10collective13CollectiveMmaINS1_34MainloopSm90TmaGmmaWarpSpecializedILi25ENS5_IJNS4_1CILi1EEESB_SB_EEENS1_35KernelTmaWarpSpecializedCooperativeEEENS5_IJNSA_ILi192EEENSA_ILi96EEENSA_ILi16EEEEEENS_10bfloat16_tENS5_IJlSB_lEEESJ_SK_NS4_8TiledMMAINS4_8MMA_AtomIJNS4_4SM904GMMA27MMA_64x96x16_F32BF16BF16_SSILNSO_5MajorE0ELSQ_0ELNSO_7ScaleInE1ELSR_1EEEEEENS4_6LayoutINS5_IJNSA_ILi2EEESB_SB_EEENS5_IJSB_NSA_ILi0EEESX_EEEEENS5_IJNS4_10UnderscoreES10_S10_EEEEENS4_13SM90_TMA_LOADENS4_14ComposedLayoutINS4_7SwizzleILi1ELi4ELi3EEENS4_18smem_ptr_flag_bitsILi16EEENSU_INS5_IJNSA_ILi8EEESH_EEENS5_IJSH_SB_EEEEEEEvNS4_8identityES13_S1D_vS1E_EENS_8epilogue10collective6detail29Sm90TmaWarpSpecializedAdapterINS1H_15DefaultEpilogueISJ_SK_SK_NS1G_6thread17LinearCombinationISJ_Li1EffLNS1L_9ScaleType4KindE0ELNS_15FloatRoundStyleE2ESJ_EENS1_15EpilogueDefaultEEEEEvvEEEEvNT_6ParamsE:
        .type           _ZN7cutlass13device_kernelINS_4gemm6kernel13GemmUniversalIN4cute5tupleIJiiiiEEENS1_10collective13CollectiveMmaINS1_34MainloopSm90TmaGmmaWarpSpecializedILi25ENS5_IJNS4_1CILi1EEESB_SB_EEENS1_35KernelTmaWarpSpecializedCooperativeEEENS5_IJNSA_ILi192EEENSA_ILi96EEENSA_ILi16EEEEEENS_10bfloat16_tENS5_IJlSB_lEEESJ_SK_NS4_8TiledMMAINS4_8MMA_AtomIJNS4_4SM904GMMA27MMA_64x96x16_F32BF16BF16_SSILNSO_5MajorE0ELSQ_0ELNSO_7ScaleInE1ELSR_1EEEEEENS4_6LayoutINS5_IJNSA_ILi2EEESB_SB_EEENS5_IJSB_NSA_ILi0EEESX_EEEEENS5_IJNS4_10UnderscoreES10_S10_EEEEENS4_13SM90_TMA_LOADENS4_14ComposedLayoutINS4_7SwizzleILi1ELi4ELi3EEENS4_18smem_ptr_flag_bitsILi16EEENSU_INS5_IJNSA_ILi8EEESH_EEENS5_IJSH_SB_EEEEEEEvNS4_8identityES13_S1D_vS1E_EENS_8epilogue10collective6detail29Sm90TmaWarpSpecializedAdapterINS1H_15DefaultEpilogueISJ_SK_SK_NS1G_6thread17LinearCombinationISJ_Li1EffLNS1L_9ScaleType4KindE0ELNS_15FloatRoundStyleE2ESJ_EENS1_15EpilogueDefaultEEEEEvvEEEEvNT_6ParamsE,@function
        .size           _ZN7cutlass13device_kernelINS_4gemm6kernel13GemmUniversalIN4cute5tupleIJiiiiEEENS1_10collective13CollectiveMmaINS1_34MainloopSm90TmaGmmaWarpSpecializedILi25ENS5_IJNS4_1CILi1EEESB_SB_EEENS1_35KernelTmaWarpSpecializedCooperativeEEENS5_IJNSA_ILi192EEENSA_ILi96EEENSA_ILi16EEEEEENS_10bfloat16_tENS5_IJlSB_lEEESJ_SK_NS4_8TiledMMAINS4_8MMA_AtomIJNS4_4SM904GMMA27MMA_64x96x16_F32BF16BF16_SSILNSO_5MajorE0ELSQ_0ELNSO_7ScaleInE1ELSR_1EEEEEENS4_6LayoutINS5_IJNSA_ILi2EEESB_SB_EEENS5_IJSB_NSA_ILi0EEESX_EEEEENS5_IJNS4_10UnderscoreES10_S10_EEEEENS4_13SM90_TMA_LOADENS4_14ComposedLayoutINS4_7SwizzleILi1ELi4ELi3EEENS4_18smem_ptr_flag_bitsILi16EEENSU_INS5_IJNSA_ILi8EEESH_EEENS5_IJSH_SB_EEEEEEEvNS4_8identityES13_S1D_vS1E_EENS_8epilogue10collective6detail29Sm90TmaWarpSpecializedAdapterINS1H_15DefaultEpilogueISJ_SK_SK_NS1G_6thread17LinearCombinationISJ_Li1EffLNS1L_9ScaleType4KindE0ELNS_15FloatRoundStyleE2ESJ_EENS1_15EpilogueDefaultEEEEEvvEEEEvNT_6ParamsE,(.L_x_301 - _ZN7cutlass13device_kernelINS_4gemm6kernel13GemmUniversalIN4cute5tupleIJiiiiEEENS1_10collective13CollectiveMmaINS1_34MainloopSm90TmaGmmaWarpSpecializedILi25ENS5_IJNS4_1CILi1EEESB_SB_EEENS1_35KernelTmaWarpSpecializedCooperativeEEENS5_IJNSA_ILi192EEENSA_ILi96EEENSA_ILi16EEEEEENS_10bfloat16_tENS5_IJlSB_lEEESJ_SK_NS4_8TiledMMAINS4_8MMA_AtomIJNS4_4SM904GMMA27MMA_64x96x16_F32BF16BF16_SSILNSO_5MajorE0ELSQ_0ELNSO_7ScaleInE1ELSR_1EEEEEENS4_6LayoutINS5_IJNSA_ILi2EEESB_SB_EEENS5_IJSB_NSA_ILi0EEESX_EEEEENS5_IJNS4_10UnderscoreES10_S10_EEEEENS4_13SM90_TMA_LOADENS4_14ComposedLayoutINS4_7SwizzleILi1ELi4ELi3EEENS4_18smem_ptr_flag_bitsILi16EEENSU_INS5_IJNSA_ILi8EEESH_EEENS5_IJSH_SB_EEEEEEEvNS4_8identityES13_S1D_vS1E_EENS_8epilogue10collective6detail29Sm90TmaWarpSpecializedAdapterINS1H_15DefaultEpilogueISJ_SK_SK_NS1G_6thread17LinearCombinationISJ_Li1EffLNS1L_9ScaleType4KindE0ELNS_15FloatRoundStyleE2ESJ_EENS1_15EpilogueDefaultEEEEEvvEEEEvNT_6ParamsE)
        .other          _ZN7cutlass13device_kernelINS_4gemm6kernel13GemmUniversalIN4cute5tupleIJiiiiEEENS1_10collective13CollectiveMmaINS1_34MainloopSm90TmaGmmaWarpSpecializedILi25ENS5_IJNS4_1CILi1EEESB_SB_EEENS1_35KernelTmaWarpSpecializedCooperativeEEENS5_IJNSA_ILi192EEENSA_ILi96EEENSA_ILi16EEEEEENS_10bfloat16_tENS5_IJlSB_lEEESJ_SK_NS4_8TiledMMAINS4_8MMA_AtomIJNS4_4SM904GMMA27MMA_64x96x16_F32BF16BF16_SSILNSO_5MajorE0ELSQ_0ELNSO_7ScaleInE1ELSR_1EEEEEENS4_6LayoutINS5_IJNSA_ILi2EEESB_SB_EEENS5_IJSB_NSA_ILi0EEESX_EEEEENS5_IJNS4_10UnderscoreES10_S10_EEEEENS4_13SM90_TMA_LOADENS4_14ComposedLayoutINS4_7SwizzleILi1ELi4ELi3EEENS4_18smem_ptr_flag_bitsILi16EEENSU_INS5_IJNSA_ILi8EEESH_EEENS5_IJSH_SB_EEEEEEEvNS4_8identityES13_S1D_vS1E_EENS_8epilogue10collective6detail29Sm90TmaWarpSpecializedAdapterINS1H_15DefaultEpilogueISJ_SK_SK_NS1G_6thread17LinearCombinationISJ_Li1EffLNS1L_9ScaleType4KindE0ELNS_15FloatRoundStyleE2ESJ_EENS1_15EpilogueDefaultEEEEEvvEEEEvNT_6ParamsE,@"STO_CUDA_ENTRY STV_DEFAULT"
_ZN7cutlass13device_kernelINS_4gemm6kernel13GemmUniversalIN4cute5tupleIJiiiiEEENS1_10collective13CollectiveMmaINS1_34MainloopSm90TmaGmmaWarpSpecializedILi25ENS5_IJNS4_1CILi1EEESB_SB_EEENS1_35KernelTmaWarpSpecializedCooperativeEEENS5_IJNSA_ILi192EEENSA_ILi96EEENSA_ILi16EEEEEENS_10bfloat16_tENS5_IJlSB_lEEESJ_SK_NS4_8TiledMMAINS4_8MMA_AtomIJNS4_4SM904GMMA27MMA_64x96x16_F32BF16BF16_SSILNSO_5MajorE0ELSQ_0ELNSO_7ScaleInE1ELSR_1EEEEEENS4_6LayoutINS5_IJNSA_ILi2EEESB_SB_EEENS5_IJSB_NSA_ILi0EEESX_EEEEENS5_IJNS4_10UnderscoreES10_S10_EEEEENS4_13SM90_TMA_LOADENS4_14ComposedLayoutINS4_7SwizzleILi1ELi4ELi3EEENS4_18smem_ptr_flag_bitsILi16EEENSU_INS5_IJNSA_ILi8EEESH_EEENS5_IJSH_SB_EEEEEEEvNS4_8identityES13_S1D_vS1E_EENS_8epilogue10collective6detail29Sm90TmaWarpSpecializedAdapterINS1H_15DefaultEpilogueISJ_SK_SK_NS1G_6thread17LinearCombinationISJ_Li1EffLNS1L_9ScaleType4KindE0ELNS_15FloatRoundStyleE2ESJ_EENS1_15EpilogueDefaultEEEEEvvEEEEvNT_6ParamsE:
[----:B------:R-:W0:Y:S01]  /*0000*/  LDC R1, c[0x0][0x28] ;  /* 0x00000a00ff017b82 */ /* 0x000e220000000800 */
[----:B------:R-:W1:Y:S01]  /*0010*/  S2R R18, SR_TID.X ;  /* 0x0000000000127919 */ /* 0x000e620000002100 */
[----:B------:R-:W-:Y:S01]  /*0020*/  ELECT P0, URZ, PT ;  /* 0x00000000003f782f */ /* 0x000fe20003800000 */
[----:B------:R-:W-:Y:S01]  /*0030*/  BSSY B0, `(.L_x_0) ;  /* 0x000000f000007945 */ /* 0x000fe20003800000 */
[--C-:B-1----:R-:W-:Y:S02]  /*0040*/  SHF.R.U32.HI R0, RZ, 0x5, R18.reuse ;  /* 0x00000005ff007819 */ /* 0x102fe40000011612 */
[----:B------:R-:W-:-:S03]  /*0050*/  SHF.R.U32.HI R22, RZ, 0x7, R18 ;  /* 0x00000007ff167819 */ /* 0x000fc60000011612 */
[----:B------:R-:W1:Y:S04]  /*0060*/  SHFL.IDX PT, R5, R0, RZ, 0x1f ;  /* 0x00001fff00057589 */ /* 0x000e6800000e0000 */
[----:B------:R2:W3:Y:S01]  /*0070*/  SHFL.IDX PT, R8, R22, RZ, 0x1f ;  /* 0x00001fff16087589 */ /* 0x0004e200000e0000 */
[----:B-1----:R-:W-:-:S13]  /*0080*/  ISETP.NE.OR P0, PT, R5, RZ, !P0 ;  /* 0x000000ff0500720c */ /* 0x002fda0004705670 */
[----:B0-23--:R-:W-:Y:S05]  /*0090*/  @P0 BRA `(.L_x_1) ;  /* 0x0000000000200947 */ /* 0x00dfea0003800000 */
[----:B------:R-:W-:Y:S02]  /*00a0*/  ULDC.64 UR4, c[0x0][0x198] ;  /* 0x0000660000047ab9 */ /* 0x000fe40000000a00 */
[----:B------:R-:W-:Y:S02]  /*00b0*/  UIADD3 UR6, UP0, UR4, 0xf0, URZ ;  /* 0x000000f004067890 */ /* 0x000fe4000ff1e03f */
[----:B------:R-:W-:Y:S02]  /*00c0*/  UIADD3 UR4, UP1, UR4, 0x1f0, URZ ;  /* 0x000001f004047890 */ /* 0x000fe4000ff3e03f */
[----:B------:R-:W-:Y:S02]  /*00d0*/  UIADD3.X UR7, URZ, UR5, URZ, UP0, !UPT ;  /* 0x000000053f077290 */ /* 0x000fe400087fe43f */
[----:B------:R-:W-:-:S07]  /*00e0*/  UIADD3.X UR5, URZ, UR5, URZ, UP1, !UPT ;  /* 0x000000053f057290 */ /* 0x000fce0008ffe43f */
[----:B------:R0:W-:Y:S02]  /*00f0*/  UTMACCTL.PF [UR6] ;  /* 0x00000000060079b9 */ /* 0x0001e40008040000 */
[----:B------:R0:W-:Y:S02]  /*0100*/  UTMACCTL.PF [UR4] ;  /* 0x00000000040079b9 */ /* 0x0001e40008040000 */
[----:B0-----:R-:W-:Y:S01]  /*0110*/  NOP ;  /* 0x0000000000007918 */ /* 0x001fe20000000000 */
.L_x_1:
[----:B------:R-:W-:Y:S05]  /*0120*/  BSYNC B0 ;  /* 0x0000000000007941 */ /* 0x000fea0003800000 */
.L_x_0:
[----:B------:R-:W0:Y:S02]  /*0130*/  SHFL.IDX PT, R2, R0, RZ, 0x1f ;  /* 0x00001fff00027589 */ /* 0x000e2400000e0000 */
[----:B0-----:R-:W-:-:S13]  /*0140*/  ISETP.NE.AND P0, PT, R2, RZ, PT ;  /* 0x000000ff0200720c */ /* 0x001fda0003f05270 */
[----:B------:R-:W-:Y:S05]  /*0150*/  @P0 BRA `(.L_x_2) ;  /* 0x00000004000c0947 */ /* 0x000fea0003800000 */
[----:B------:R-:W-:Y:S01]  /*0160*/  ELECT P0, URZ, PT ;  /* 0x00000000003f782f */ /* 0x000fe20003800000 */
[----:B------:R-:W-:-:S12]  /*0170*/  BSSY B0, `(.L_x_2) ;  /* 0x0000041000007945 */ /* 0x000fd80003800000 */
[----:B------:R-:W-:Y:S05]  /*0180*/  @!P0 BRA `(.L_x_3) ;  /* 0x0000000000fc8947 */ /* 0x000fea0003800000 */
[----:B------:R-:W0:Y:S01]  /*0190*/  S2UR UR8, SR_CgaCtaId ;  /* 0x00000000000879c3 */ /* 0x000e220000008800 */
[----:B------:R-:W-:Y:S01]  /*01a0*/  UMOV UR4, 0x400 ;  /* 0x0000040000047882 */ /* 0x000fe20000000000 */
[----:B------:R-:W-:Y:S01]  /*01b0*/  UMOV UR5, 0x1 ;  /* 0x0000000100057882 */ /* 0x000fe20000000000 */
[----:B------:R-:W-:Y:S02]  /*01c0*/  UMOV UR6, 0x100 ;  /* 0x0000010000067882 */ /* 0x000fe40000000000 */
[----:B------:R-:W-:-:S04]  /*01d0*/  UIADD3 UR6, -UR6, 0x100000, URZ ;  /* 0x0010000006067890 */ /* 0x000fc8000fffe13f */
[----:B------:R-:W-:Y:S02]  /*01e0*/  USHF.L.U32 UR7, UR6, 0xb, URZ ;  /* 0x0000000b06077899 */ /* 0x000fe4000800063f */
[----:B------:R-:W-:Y:S02]  /*01f0*/  USHF.L.U32 UR6, UR6, 0x1, URZ ;  /* 0x0000000106067899 */ /* 0x000fe4000800063f */
[----:B0-----:R-:W-:Y:S02]  /*0200*/  ULEA UR8, UR8, UR4, 0x18 ;  /* 0x0000000408087291 */ /* 0x001fe4000f8ec03f */
[----:B------:R-:W-:-:S04]  /*0210*/  UIADD3 UR4, -UR5, 0x100000, URZ ;  /* 0x0010000005047890 */ /* 0x000fc8000fffe13f */
[----:B------:R-:W-:Y:S02]  /*0220*/  USHF.L.U32 UR5, UR4, 0xb, URZ ;  /* 0x0000000b04057899 */ /* 0x000fe4000800063f */
[----:B------:R-:W-:Y:S01]  /*0230*/  USHF.L.U32 UR4, UR4, 0x1, URZ ;  /* 0x0000000104047899 */ /* 0x000fe2000800063f */
[----:B------:R-:W0:Y:S11]  /*0240*/  FENCE.VIEW.ASYNC.S ;  /* 0x00000000000073c6 */ /* 0x000e360000000000 */
[----:B0-----:R0:W1:Y:S01]  /*0250*/  SYNCS.EXCH.64 URZ, [UR8], UR4 ;  /* 0x00000004083f75b2 */ /* 0x0010620008000100 */
[----:B------:R0:W2:Y:S01]  /*0260*/  SYNCS.EXCH.64 URZ, [UR8+0xc8], UR6 ;  /* 0x0000c806083f75b2 */ /* 0x0000a20008000100 */
[----:B------:R0:W3:Y:S01]  /*0270*/  SYNCS.EXCH.64 URZ, [UR8+0x8], UR4 ;  /* 0x00000804083f75b2 */ /* 0x0000e20008000100 */
[----:B------:R0:W4:Y:S01]  /*0280*/  SYNCS.EXCH.64 URZ, [UR8+0xd0], UR6 ;  /* 0x0000d006083f75b2 */ /* 0x0001220008000100 */
[----:B------:R0:W0:Y:S01]  /*0290*/  SYNCS.EXCH.64 URZ, [UR8+0x10], UR4 ;  /* 0x00001004083f75b2 */ /* 0x0000220008000100 */
        /* <DEDUP_REMOVED lines=45> */
[----:B-1234-:R-:W-:Y:S01]  /*0570*/  NOP ;  /* 0x0000000000007918 */ /* 0x01efe20000000000 */
.L_x_3:
[----:B0-----:R-:W-:Y:S05]  /*0580*/  BSYNC B0 ;  /* 0x0000000000007941 */ /* 0x001fea0003800000 */
.L_x_2:
[----:B------:R-:W0:Y:S01]  /*0590*/  SHFL.IDX PT, R0, R0, RZ, 0x1f ;  /* 0x00001fff00007589 */ /* 0x000e2200000e0000 */
[----:B------:R-:W-:Y:S01]  /*05a0*/  ELECT P0, URZ, PT ;  /* 0x00000000003f782f */ /* 0x000fe20003800000 */
[----:B------:R-:W1:Y:S01]  /*05b0*/  LDC R2, c[0x0][0x65c] ;  /* 0x00019700ff027b82 */ /* 0x000e620000000800 */
[----:B------:R-:W-:Y:S01]  /*05c0*/  SHF.R.S32.HI R6, RZ, 0x1f, R5 ;  /* 0x0000001fff067819 */ /* 0x000fe20000011405 */
[----:B------:R-:W2:Y:S01]  /*05d0*/  S2R R3, SR_CTAID.Y ;  /* 0x0000000000037919 */ /* 0x000ea20000002600 */
[----:B------:R-:W-:Y:S01]  /*05e0*/  UMOV UR4, 0x20 ;  /* 0x0000002000047882 */ /* 0x000fe20000000000 */
[----:B------:R-:W-:Y:S01]  /*05f0*/  ISETP.NE.AND P2, PT, R8, RZ, PT ;  /* 0x000000ff0800720c */ /* 0x000fe20003f45270 */
[----:B------:R-:W-:Y:S01]  /*0600*/  NOP ;  /* 0x0000000000007918 */ /* 0x000fe20000000000 */
[----:B------:R-:W3:Y:S01]  /*0610*/  S2R R4, SR_CTAID.X ;  /* 0x0000000000047919 */ /* 0x000ee20000002500 */
[----:B------:R-:W-:Y:S01]  /*0620*/  LEA.HI R6, R6, R5, RZ, 0x2 ;  /* 0x0000000506067211 */ /* 0x000fe200078f10ff */
[----:B------:R-:W-:Y:S01]  /*0630*/  NOP ;  /* 0x0000000000007918 */ /* 0x000fe20000000000 */
[----:B0-----:R-:W-:-:S02]  /*0640*/  ISETP.NE.OR P0, PT, R0, RZ, !P0 ;  /* 0x000000ff0000720c */ /* 0x001fc40004705670 */
[----:B-1----:R-:W-:-:S04]  /*0650*/  ISETP.NE.AND P3, PT, R2, 0x1, PT ;  /* 0x000000010200780c */ /* 0x002fc80003f65270 */
[----:B------:R-:W-:Y:S02]  /*0660*/  P2R R0, PR, RZ, 0x8 ;  /* 0x00000008ff007803 */ /* 0x000fe40000000000 */
[----:B------:R-:W-:-:S05]  /*0670*/  LOP3.LUT R0, R6, 0xfffffffc, RZ, 0xc0, !PT ;  /* 0xfffffffc06007812 */ /* 0x000fca00078ec0ff */
[----:B------:R-:W-:Y:S01]  /*0680*/  VOTEU.ALL UP0, P0 ;  /* 0x00000000003f7886 */ /* 0x000fe20000000000 */
[----:B------:R-:W-:Y:S01]  /*0690*/  IMAD.IADD R0, R5, 0x1, -R0 ;  /* 0x0000000105007824 */ /* 0x000fe200078e0a00 */
[----:B------:R-:W3:Y:S01]  /*06a0*/  @P3 LDC R17, c[0x0][0x10] ;  /* 0x00000400ff113b82 */ /* 0x000ee20000000800 */
[----:B------:R-:W-:Y:S01]  /*06b0*/  VOTEU.ALL UP1, P0 ;  /* 0x00000000003f7886 */ /* 0x000fe20000020000 */
[----:B--2---:R-:W-:Y:S01]  /*06c0*/  @P3 IMAD.MOV.U32 R6, RZ, RZ, R3 ;  /* 0x000000ffff063224 */ /* 0x004fe200078e0003 */
[----:B------:R-:W-:Y:S01]  /*06d0*/  @!UP0 UMOV UR6, 0x400 ;  /* 0x0000040000068882 */ /* 0x000fe20000000000 */
[----:B------:R-:W-:-:S04]  /*06e0*/  @!UP0 UIADD3 UR4, -UR4, 0x100000, URZ ;  /* 0x0010000004048890 */ /* 0x000fc8000fffe13f */
[----:B------:R-:W-:Y:S02]  /*06f0*/  @!UP0 USHF.L.U32 UR5, UR4, 0xb, URZ ;  /* 0x0000000b04058899 */ /* 0x000fe4000800063f */
[----:B------:R-:W-:Y:S01]  /*0700*/  @!UP0 USHF.L.U32 UR4, UR4, 0x1, URZ ;  /* 0x0000000104048899 */ /* 0x000fe2000800063f */
[----:B------:R-:W-:Y:S02]  /*0710*/  @P3 IMAD.MOV.U32 R7, RZ, RZ, RZ ;  /* 0x000000ffff073224 */ /* 0x000fe400078e00ff */
[----:B------:R-:W-:Y:S01]  /*0720*/  IMAD.MOV.U32 R5, RZ, RZ, RZ ;  /* 0x000000ffff057224 */ /* 0x000fe200078e00ff */
[----:B------:R-:W0:Y:S01]  /*0730*/  @!UP0 S2UR UR7, SR_CgaCtaId ;  /* 0x00000000000789c3 */ /* 0x000e220000008800 */
[----:B------:R-:W-:-:S07]  /*0740*/  @P3 IMAD.MOV.U32 R11, RZ, RZ, RZ ;  /* 0x000000ffff0b3224 */ /* 0x000fce00078e00ff */
[----:B------:R-:W1:Y:S01]  /*0750*/  @!P3 LDC R9, c[0x0][0xc] ;  /* 0x00000300ff09bb82 */ /* 0x000e620000000800 */
[----:B---3--:R-:W-:-:S04]  /*0760*/  @P3 IMAD.WIDE.U32 R16, R4, R17, R6 ;  /* 0x0000001104103225 */ /* 0x008fc800078e0006 */
[----:B------:R-:W-:Y:S01]  /*0770*/  @P3 IMAD.IADD R17, R17, 0x1, R11 ;  /* 0x0000000111113824 */ /* 0x000fe200078e020b */
[----:B0-----:R-:W-:Y:S01]  /*0780*/  @!UP0 ULEA UR6, UR7, UR6, 0x18 ;  /* 0x0000000607068291 */ /* 0x001fe2000f8ec03f */
[----:B------:R-:W-:Y:S01]  /*0790*/  VOTEU.ALL UP0, P0 ;  /* 0x00000000003f7886 */ /* 0x000fe20000000000 */
[----:B------:R-:W-:-:S04]  /*07a0*/  ISETP.NE.AND P0, PT, R0, 0x3, PT ;  /* 0x000000030000780c */ /* 0x000fc80003f05270 */
[----:B------:R-:W-:Y:S01]  /*07b0*/  ISETP.EQ.OR P0, PT, R0, RZ, !P0 ;  /* 0x000000ff0000720c */ /* 0x000fe20004702670 */
[----:B-1----:R-:W-:-:S03]  /*07c0*/  @!P3 IMAD.WIDE.U32 R6, R9, R3, R4 ;  /* 0x000000030906b225 */ /* 0x002fc600078e0004 */
[C---:B------:R-:W-:Y:S01]  /*07d0*/  ISETP.EQ.AND P0, PT, R8.reuse, RZ, P0 ;  /* 0x000000ff0800720c */ /* 0x040fe20000702270 */
[----:B------:R-:W-:Y:S01]  /*07e0*/  VIADD R8, R8, 0xffffffff ;  /* 0xffffffff08087836 */ /* 0x000fe20000000000 */
[----:B------:R-:W0:Y:S02]  /*07f0*/  FENCE.VIEW.ASYNC.S ;  /* 0x00000000000073c6 */ /* 0x000e240000000000 */
[----:B0-----:R0:W1:Y:S01]  /*0800*/  @!UP0 SYNCS.EXCH.64 URZ, [UR6+0x1a0], UR4 ;  /* 0x0001a004063f85b2 */ /* 0x0010620008000100 */
[----:B------:R-:W-:Y:S01]  /*0810*/  @!P3 IMAD.MOV.U32 R16, RZ, RZ, R6 ;  /* 0x000000ffff10b224 */ /* 0x000fe200078e0006 */
[----:B------:R-:W-:Y:S01]  /*0820*/  SEL R19, RZ, 0x1, !P0 ;  /* 0x00000001ff137807 */ /* 0x000fe20004000000 */
[----:B------:R-:W-:Y:S01]  /*0830*/  @!P3 IMAD.MOV.U32 R17, RZ, RZ, R7 ;  /* 0x000000ffff11b224 */ /* 0x000fe200078e0007 */
[----:B------:R-:W-:-:S04]  /*0840*/  ISETP.GE.U32.AND P1, PT, R8, 0x2, PT ;  /* 0x000000020800780c */ /* 0x000fc80003f26070 */
[----:B------:R-:W-:Y:S01]  /*0850*/  SEL R19, R19, 0x2, P1 ;  /* 0x0000000213137807 */ /* 0x000fe20000800000 */
[----:B------:R0:W1:Y:S01]  /*0860*/  @!UP1 SYNCS.EXCH.64 URZ, [UR6+0x1a8], UR4 ;  /* 0x0001a804063f95b2 */ /* 0x0000620008000100 */
[----:B------:R-:W-:Y:S01]  /*0870*/  NOP ;  /* 0x0000000000007918 */ /* 0x000fe20000000000 */
[----:B-1----:R-:W-:Y:S06]  /*0880*/  BAR.SYNC.DEFER_BLOCKING 0x0 ;  /* 0x0000000000007b1d */ /* 0x002fec0000010000 */
[----:B------:R-:W-:Y:S05]  /*0890*/  @!P2 BRA `(.L_x_4) ;  /* 0x00000084001ca947 */ /* 0x000fea0003800000 */
[----:B------:R-:W-:-:S13]  /*08a0*/  ISETP.GT.U32.AND P0, PT, R8, 0x1, PT ;  /* 0x000000010800780c */ /* 0x000fda0003f04070 */
[----:B0-----:R-:W-:Y:S05]  /*08b0*/  @P0 EXIT ;  /* 0x000000000000094d */ /* 0x001fea0003800000 */
[----:B------:R-:W-:Y:S01]  /*08c0*/  ULDC.64 UR4, c[0x0][0x650] ;  /* 0x0001940000047ab9 */ /* 0x000fe20000000a00 */
[----:B------:R-:W-:Y:S01]  /*08d0*/  PRMT R0, RZ, 0x7610, R0 ;  /* 0x00007610ff007816 */ /* 0x000fe20000000000 */
[----:B------:R-:W-:Y:S01]  /*08e0*/  IMAD.MOV.U32 R124, RZ, RZ, -0x1 ;  /* 0xffffffffff7c7424 */ /* 0x000fe200078e00ff */
[----:B------:R-:W-:Y:S01]  /*08f0*/  ISETP.GE.U32.AND P0, PT, R16, UR4, PT ;  /* 0x0000000410007c0c */ /* 0x000fe2000bf06070 */
[----:B------:R-:W-:Y:S02]  /*0900*/  IMAD.MOV.U32 R122, RZ, RZ, -0x1 ;  /* 0xffffffffff7a7424 */ /* 0x000fe400078e00ff */
[----:B------:R-:W-:Y:S01]  /*0910*/  IMAD.MOV.U32 R23, RZ, RZ, -0x1 ;  /* 0xffffffffff177424 */ /* 0x000fe200078e00ff */
[----:B------:R-:W-:-:S13]  /*0920*/  ISETP.GE.U32.AND.EX P0, PT, R17, UR5, PT, P0 ;  /* 0x0000000511007c0c */ /* 0x000fda000bf06100 */
[----:B------:R-:W-:Y:S05]  /*0930*/  @P0 BRA `(.L_x_5) ;  /* 0x0000000400540947 */ /* 0x000fea0003800000 */
[----:B------:R-:W0:Y:S01]  /*0940*/  LDC.64 R14, c[0x0][0x628] ;  /* 0x00018a00ff0e7b82 */ /* 0x000e220000000a00 */
[----:B------:R-:W-:Y:S02]  /*0950*/  IMAD.MOV.U32 R6, RZ, RZ, R16 ;  /* 0x000000ffff067224 */ /* 0x000fe400078e0010 */
[----:B------:R-:W-:-:S05]  /*0960*/  IMAD.MOV.U32 R7, RZ, RZ, R17 ;  /* 0x000000ffff077224 */ /* 0x000fca00078e0011 */
[----:B------:R-:W1:Y:S08]  /*0970*/  LDC R0, c[0x0][0x630] ;  /* 0x00018c00ff007b82 */ /* 0x000e700000000800 */
[----:B------:R-:W2:Y:S01]  /*0980*/  LDC.64 R20, c[0x0][0x620] ;  /* 0x00018800ff147b82 */ /* 0x000ea20000000a00 */
[----:B0-----:R-:W-:-:S04]  /*0990*/  ISETP.NE.U32.AND P0, PT, R14, RZ, PT ;  /* 0x000000ff0e00720c */ /* 0x001fc80003f05070 */
[----:B------:R-:W-:-:S13]  /*09a0*/  ISETP.NE.AND.EX P0, PT, R15, RZ, PT, P0 ;  /* 0x000000ff0f00720c */ /* 0x000fda0003f05300 */
[----:B-12---:R-:W-:Y:S05]  /*09b0*/  @!P0 BRA `(.L_x_6) ;  /* 0x0000000000288947 */ /* 0x006fea0003800000 */
[----:B------:R-:W0:Y:S02]  /*09c0*/  LDC R11, c[0x0][0x634] ;  /* 0x00018d00ff0b7b82 */ /* 0x000e240000000800 */
[----:B0-----:R-:W-:-:S05]  /*09d0*/  IADD3 R11, P0, R16, R11, RZ ;  /* 0x0000000b100b7210 */ /* 0x001fca0007f1e0ff */
[----:B------:R-:W-:-:S04]  /*09e0*/  IMAD.X R13, RZ, RZ, R17, P0 ;  /* 0x000000ffff0d7224 */ /* 0x000fc800000e0611 */
[----:B------:R-:W-:-:S04]  /*09f0*/  IMAD.WIDE.U32 R6, R13, R14, RZ ;  /* 0x0000000e0d067225 */ /* 0x000fc800078e00ff */
[----:B------:R-:W-:-:S04]  /*0a00*/  IMAD.WIDE.U32 R8, P0, R11, R15, R6 ;  /* 0x0000000f0b087225 */ /* 0x000fc80007800006 */
[----:B------:R-:W-:-:S04]  /*0a10*/  IMAD.WIDE.U32 R6, R11, R14, RZ ;  /* 0x0000000e0b067225 */ /* 0x000fc800078e00ff */
[----:B------:R-:W-:Y:S01]  /*0a20*/  IMAD.X R11, RZ, RZ, RZ, P0 ;  /* 0x000000ffff0b7224 */ /* 0x000fe200000e06ff */
[----:B------:R-:W-:Y:S01]  /*0a30*/  IADD3 RZ, P0, R7, R8, RZ ;  /* 0x0000000807ff7210 */ /* 0x000fe20007f1e0ff */
[----:B------:R-:W-:-:S04]  /*0a40*/  IMAD.MOV.U32 R10, RZ, RZ, R9 ;  /* 0x000000ffff0a7224 */ /* 0x000fc800078e0009 */
[----:B------:R-:W-:-:S08]  /*0a50*/  IMAD.WIDE.U32.X R6, R13, R15, R10, P0 ;  /* 0x0000000f0d067225 */ /* 0x000fd000000e040a */
.L_x_6:
[-CC-:B------:R-:W-:Y:S01]  /*0a60*/  SHF.R.U64 R23, R6, R0.reuse, R7.reuse ;  /* 0x0000000006177219 */ /* 0x180fe20000001207 */
[----:B------:R-:W0:Y:S01]  /*0a70*/  LDC R10, c[0x0][0x618] ;  /* 0x00018600ff0a7b82 */ /* 0x000e220000000800 */
[----:B------:R-:W-:Y:S01]  /*0a80*/  SHF.R.U32.HI R5, RZ, R0, R7 ;  /* 0x00000000ff057219 */ /* 0x000fe20000011607 */
[----:B------:R-:W-:Y:S01]  /*0a90*/  ULDC UR4, c[0x0][0x150] ;  /* 0x0000540000047ab9 */ /* 0x000fe20000000800 */
[----:B------:R-:W-:Y:S02]  /*0aa0*/  IADD3 R9, P0, RZ, -R23, RZ ;  /* 0x80000017ff097210 */ /* 0x000fe40007f1e0ff */
[----:B------:R-:W-:-:S03]  /*0ab0*/  I2FP.F32.U32 R0, R4 ;  /* 0x0000000400007245 */ /* 0x000fc60000201000 */
[----:B------:R-:W1:Y:S01]  /*0ac0*/  LDC.64 R28, c[0x0][0x640] ;  /* 0x00019000ff1c7b82 */ /* 0x000e620000000a00 */
[----:B------:R-:W-:Y:S02]  /*0ad0*/  IMAD.X R11, RZ, RZ, ~R5, P0 ;  /* 0x000000ffff0b7224 */ /* 0x000fe400000e0e05 */
[----:B------:R-:W-:Y:S01]  /*0ae0*/  FMUL R0, R0, UR4 ;  /* 0x0000000400007c20 */ /* 0x000fe20008400000 */
[----:B------:R-:W-:Y:S01]  /*0af0*/  IMAD.WIDE.U32 R6, R9, R20, R16 ;  /* 0x0000001409067225 */ /* 0x000fe200078e0010 */
[----:B------:R-:W-:-:S03]  /*0b00*/  ULDC UR4, c[0x0][0x154] ;  /* 0x0000550000047ab9 */ /* 0x000fc60000000800 */
[----:B------:R-:W-:Y:S01]  /*0b10*/  IMAD R8, R11, R20, RZ ;  /* 0x000000140b087224 */ /* 0x000fe200078e02ff */
[----:B------:R-:W2:Y:S01]  /*0b20*/  LDC R5, c[0x0][0x144] ;  /* 0x00005100ff057b82 */ /* 0x000ea20000000800 */
[----:B------:R-:W3:Y:S02]  /*0b30*/  F2I.U32.TRUNC.NTZ R0, R0 ;  /* 0x0000000000007305 */ /* 0x000ee4000020f000 */
[----:B------:R-:W-:-:S04]  /*0b40*/  IMAD R9, R9, R21, R8 ;  /* 0x0000001509097224 */ /* 0x000fc800078e0208 */
[----:B------:R-:W-:Y:S01]  /*0b50*/  IMAD.IADD R7, R7, 0x1, R9 ;  /* 0x0000000107077824 */ /* 0x000fe200078e0209 */
[----:B------:R-:W4:Y:S01]  /*0b60*/  LDC R12, c[0x0][0x608] ;  /* 0x00018200ff0c7b82 */ /* 0x000f220000000800 */
[----:B------:R-:W-:-:S03]  /*0b70*/  IMAD.MOV.U32 R9, RZ, RZ, -0x1 ;  /* 0xffffffffff097424 */ /* 0x000fc600078e00ff */
[-CC-:B0-----:R-:W-:Y:S02]  /*0b80*/  SHF.R.U64 R20, R6, R10.reuse, R7.reuse ;  /* 0x0000000a06147219 */ /* 0x181fe40000001207 */
[----:B------:R-:W-:Y:S02]  /*0b90*/  I2FP.F32.U32 R6, R3 ;  /* 0x0000000300067245 */ /* 0x000fe40000201000 */
[----:B------:R-:W0:Y:S01]  /*0ba0*/  LDC R26, c[0x0][0x658] ;  /* 0x00019600ff1a7b82 */ /* 0x000e220000000800 */
[----:B-1----:R-:W-:Y:S01]  /*0bb0*/  ISETP.NE.U32.AND P0, PT, R28, RZ, PT ;  /* 0x000000ff1c00720c */ /* 0x002fe20003f05070 */
[----:B---3--:R-:W-:Y:S01]  /*0bc0*/  IMAD.MOV R8, RZ, RZ, -R0 ;  /* 0x000000ffff087224 */ /* 0x008fe200078e0a00 */
[----:B------:R-:W-:Y:S01]  /*0bd0*/  SHF.R.U32.HI R7, RZ, R10, R7 ;  /* 0x0000000aff077219 */ /* 0x000fe20000011607 */
[----:B------:R-:W-:Y:S01]  /*0be0*/  FMUL R6, R6, UR4 ;  /* 0x0000000406067c20 */ /* 0x000fe20008400000 */
[----:B------:R-:W-:-:S03]  /*0bf0*/  ISETP.NE.AND.EX P0, PT, R29, RZ, PT, P0 ;  /* 0x000000ff1d00720c */ /* 0x000fc60003f05300 */
[----:B------:R-:W1:Y:S01]  /*0c00*/  LDC R14, c[0x0][0x148] ;  /* 0x00005200ff0e7b82 */ /* 0x000e620000000800 */
[----:B--2---:R-:W-:-:S07]  /*0c10*/  IMAD R0, R5, R8, R4 ;  /* 0x0000000805007224 */ /* 0x004fce00078e0204 */
[----:B------:R-:W2:Y:S01]  /*0c20*/  LDC R24, c[0x0][0x600] ;  /* 0x00018000ff187b82 */ /* 0x000ea20000000800 */
[-CC-:B----4-:R-:W-:Y:S02]  /*0c30*/  SHF.R.U64 R30, R20, R12.reuse, R7.reuse ;  /* 0x0000000c141e7219 */ /* 0x190fe40000001207 */
[----:B------:R-:W-:Y:S01]  /*0c40*/  SHF.R.U32.HI R5, RZ, R12, R7 ;  /* 0x0000000cff057219 */ /* 0x000fe20000011607 */
[----:B------:R-:W-:Y:S01]  /*0c50*/  IMAD.MOV.U32 R7, RZ, RZ, 0x1 ;  /* 0x00000001ff077424 */ /* 0x000fe200078e00ff */
[----:B------:R3:W4:Y:S03]  /*0c60*/  F2I.U32.TRUNC.NTZ R12, R6 ;  /* 0x00000006000c7305 */ /* 0x000726000020f000 */
[----:B------:R-:W1:Y:S01]  /*0c70*/  LDC R15, c[0x0][0x648] ;  /* 0x00019200ff0f7b82 */ /* 0x000e620000000800 */
[-C--:B0-----:R-:W-:Y:S02]  /*0c80*/  SHF.L.U32 R4, R9, R26.reuse, RZ ;  /* 0x0000001a09047219 */ /* 0x081fe400000006ff */
[----:B------:R-:W-:-:S02]  /*0c90*/  SHF.R.U64 R32, R30, R26, R5 ;  /* 0x0000001a1e207219 */ /* 0x000fc40000001205 */
[----:B------:R-:W-:Y:S02]  /*0ca0*/  LOP3.LUT R11, RZ, R4, RZ, 0x33, !PT ;  /* 0x00000004ff0b7212 */ /* 0x000fe400078e33ff */
[-C--:B------:R-:W-:Y:S01]  /*0cb0*/  SHF.R.U32.HI R5, RZ, R26.reuse, R5 ;  /* 0x0000001aff057219 */ /* 0x080fe20000011605 */
[----:B------:R-:W0:Y:S01]  /*0cc0*/  LDC R21, c[0x0][0x638] ;  /* 0x00018e00ff157b82 */ /* 0x000e220000000800 */
[----:B------:R-:W-:Y:S01]  /*0cd0*/  SHF.L.U32 R10, R7, R26, RZ ;  /* 0x0000001a070a7219 */ /* 0x000fe200000006ff */
[----:B------:R-:W-:-:S06]  /*0ce0*/  IMAD.MOV.U32 R4, RZ, RZ, R32 ;  /* 0x000000ffff047224 */ /* 0x000fcc00078e0020 */
[----:B------:R-:W0:Y:S01]  /*0cf0*/  LDC R124, c[0x0][0x610] ;  /* 0x00018400ff7c7b82 */ /* 0x000e220000000800 */
[----:B---34-:R-:W-:Y:S05]  /*0d00*/  @!P0 BRA `(.L_x_7) ;  /* 0x0000000000288947 */ /* 0x018fea0003800000 */
[----:B------:R-:W3:Y:S02]  /*0d10*/  LDC R9, c[0x0][0x64c] ;  /* 0x00019300ff097b82 */ /* 0x000ee40000000800 */
[----:B---3--:R-:W-:-:S05]  /*0d20*/  IADD3 R9, P0, R32, R9, RZ ;  /* 0x0000000920097210 */ /* 0x008fca0007f1e0ff */
        /* <DEDUP_REMOVED lines=8> */
.L_x_7:
[----:B-1----:R-:W-:Y:S01]  /*0db0*/  SHF.R.U64 R4, R4, R15, R5 ;  /* 0x0000000f04047219 */ /* 0x002fe20000001205 */
[----:B--2---:R-:W-:Y:S01]  /*0dc0*/  VIADD R5, R24, 0xffffffff ;  /* 0xffffffff18057836 */ /* 0x004fe20000000000 */
[----:B------:R-:W-:Y:S01]  /*0dd0*/  LOP3.LUT R11, R30, R11, RZ, 0xc0, !PT ;  /* 0x0000000b1e0b7212 */ /* 0x000fe200078ec0ff */
[----:B------:R-:W-:Y:S02]  /*0de0*/  IMAD.MOV R12, RZ, RZ, -R12 ;  /* 0x000000ffff0c7224 */ /* 0x000fe400078e0a0c */
[----:B------:R-:W-:Y:S01]  /*0df0*/  IMAD.MOV R6, RZ, RZ, -R4 ;  /* 0x000000ffff067224 */ /* 0x000fe200078e0a04 */
[----:B------:R-:W-:Y:S01]  /*0e00*/  LOP3.LUT R5, R20, R5, RZ, 0xc0, !PT ;  /* 0x0000000514057212 */ /* 0x000fe200078ec0ff */
[----:B------:R-:W-:Y:S02]  /*0e10*/  @P3 IMAD R0, R14, R12, R3 ;  /* 0x0000000c0e003224 */ /* 0x000fe400078e0203 */
[----:B------:R-:W-:Y:S02]  /*0e20*/  IMAD R11, R10, R4, R11 ;  /* 0x000000040a0b7224 */ /* 0x000fe400078e020b */
[----:B0-----:R-:W-:-:S02]  /*0e30*/  IMAD R3, R6, R21, R32 ;  /* 0x0000001506037224 */ /* 0x001fc400078e0220 */
[----:B------:R-:W-:Y:S02]  /*0e40*/  IMAD R124, R11, R124, R0 ;  /* 0x0000007c0b7c7224 */ /* 0x000fe400078e0200 */
[----:B------:R-:W-:Y:S02]  /*0e50*/  IMAD R3, R3, R24, R5 ;  /* 0x0000001803037224 */ /* 0x000fe400078e0205 */
[----:B------:R-:W-:-:S03]  /*0e60*/  IMAD.MOV.U32 R0, RZ, RZ, 0x1 ;  /* 0x00000001ff007424 */ /* 0x000fc600078e00ff */
[----:B------:R-:W-:Y:S02]  /*0e70*/  SEL R122, R3, R124, !P3 ;  /* 0x0000007c037a7207 */ /* 0x000fe40005800000 */
[----:B------:R-:W-:-:S07]  /*0e80*/  SEL R124, R124, R3, !P3 ;  /* 0x000000037c7c7207 */ /* 0x000fce0005800000 */
.L_x_5:
[----:B------:R-:W-:-:S08]  /*0e90*/  NOP ;  /* 0x0000000000007918 */ /* 0x000fd00000000000 */
[----:B------:R-:W0:Y:S02]  /*0ea0*/  USETMAXREG.TRY_ALLOC.CTAPOOL UP0, 0xe8 ;  /* 0x000000e8000079c8 */ /* 0x000e240008000600 */
[----:B0-----:R-:W-:-:S13]  /*0eb0*/  PLOP3.LUT P0, PT, PT, PT, UP0, 0x80, 0x0 ;  /* 0x000000000000781c */ /* 0x001fda0003f0f008 */
[----:B------:R-:W-:Y:S05]  /*0ec0*/  @!P0 BRA `(.L_x_5) ;  /* 0xfffffffc00f08947 */ /* 0x000fea000383ffff */
[----:B------:R-:W-:Y:S01]  /*0ed0*/  ULDC.64 UR4, c[0x0][0x598] ;  /* 0x0001660000047ab9 */ /* 0x000fe20000000a00 */
[----:B------:R-:W-:Y:S01]  /*0ee0*/  ULDC.64 UR36, c[0x0][0x208] ;  /* 0x0000820000247ab9 */ /* 0x000fe20000000a00 */
[----:B------:R-:W-:-:S04]  /*0ef0*/  ISETP.NE.U32.AND P0, PT, RZ, UR4, PT ;  /* 0x00000004ff007c0c */ /* 0x000fc8000bf05070 */
[----:B------:R-:W-:-:S13]  /*0f00*/  ISETP.NE.AND.EX P0, PT, RZ, UR5, PT, P0 ;  /* 0x00000005ff007c0c */ /* 0x000fda000bf05300 */
[----:B------:R-:W-:Y:S05]  /*0f10*/  @!P0 BRA `(.L_x_8) ;  /* 0x00000000001c8947 */ /* 0x000fea0003800000 */
[----:B------:R-:W0:Y:S02]  /*0f20*/  LDC.64 R4, c[0x0][0x598] ;  /* 0x00016600ff047b82 */ /* 0x000e240000000a00 */
[----:B0-----:R-:W2:Y:S02]  /*0f30*/  LDG.E.64 R4, desc[UR36][R4.64] ;  /* 0x0000002404047981 */ /* 0x001ea4000c1e1b00 */
[----:B--2---:R-:W-:-:S04]  /*0f40*/  ISETP.NE.U32.AND P0, PT, R4, RZ, PT ;  /* 0x000000ff0400720c */ /* 0x004fc80003f05070 */
[----:B------:R-:W-:-:S13]  /*0f50*/  ISETP.NE.AND.EX P0, PT, R5, RZ, PT, P0 ;  /* 0x000000ff0500720c */ /* 0x000fda0003f05300 */
[----:B------:R-:W-:Y:S05]  /*0f60*/  @!P0 BRA `(.L_x_8) ;  /* 0x0000000000088947 */ /* 0x000fea0003800000 */
[----:B------:R0:W5:Y:S01]  /*0f70*/  LD.E R120, desc[UR36][R4.64] ;  /* 0x0000002404787980 */ /* 0x000162000c101900 */
[----:B------:R-:W-:Y:S05]  /*0f80*/  BRA `(.L_x_9) ;  /* 0x0000000000247947 */ /* 0x000fea0003800000 */
.L_x_8:
[----:B------:R-:W-:Y:S02]  /*0f90*/  ULDC.64 UR4, c[0x0][0x588] ;  /* 0x0001620000047ab9 */ /* 0x000fe40000000a00 */
[----:B------:R-:W-:-:S04]  /*0fa0*/  ISETP.NE.U32.AND P0, PT, RZ, UR4, PT ;  /* 0x00000004ff007c0c */ /* 0x000fc8000bf05070 */
[----:B------:R-:W-:-:S13]  /*0fb0*/  ISETP.NE.AND.EX P0, PT, RZ, UR5, PT, P0 ;  /* 0x00000005ff007c0c */ /* 0x000fda000bf05300 */
[----:B------:R-:W-:Y:S05]  /*0fc0*/  @!P0 BRA `(.L_x_10) ;  /* 0x00000000000c8947 */ /* 0x000fea0003800000 */
[----:B------:R-:W0:Y:S02]  /*0fd0*/  LDC.64 R120, c[0x0][0x588] ;  /* 0x00016200ff787b82 */ /* 0x000e240000000a00 */
[----:B0-----:R1:W5:Y:S01]  /*0fe0*/  LDG.E R120, desc[UR36][R120.64] ;  /* 0x0000002478787981 */ /* 0x001362000c1e1900 */
[----:B------:R-:W-:Y:S05]  /*0ff0*/  BRA `(.L_x_9) ;  /* 0x0000000000087947 */ /* 0x000fea0003800000 */
.L_x_10:
[----:B------:R-:W-:Y:S02]  /*1000*/  ULDC UR4, c[0x0][0x580] ;  /* 0x0001600000047ab9 */ /* 0x000fe40000000800 */
[----:B------:R-:W-:-:S07]  /*1010*/  IMAD.U32 R120, RZ, RZ, UR4 ;  /* 0x00000004ff787e24 */ /* 0x000fce000f8e00ff */
.L_x_9:
[----:B------:R-:W-:Y:S02]  /*1020*/  ULDC.64 UR4, c[0x0][0x5a0] ;  /* 0x0001680000047ab9 */ /* 0x000fe40000000a00 */
[----:B------:R-:W-:-:S04]  /*1030*/  ISETP.NE.U32.AND P0, PT, RZ, UR4, PT ;  /* 0x00000004ff007c0c */ /* 0x000fc8000bf05070 */
[----:B------:R-:W-:-:S13]  /*1040*/  ISETP.NE.AND.EX P0, PT, RZ, UR5, PT, P0 ;  /* 0x00000005ff007c0c */ /* 0x000fda000bf05300 */
[----:B------:R-:W-:Y:S05]  /*1050*/  @!P0 BRA `(.L_x_11) ;  /* 0x00000000001c8947 */ /* 0x000fea0003800000 */
[----:B0-----:R-:W0:Y:S02]  /*1060*/  LDC.64 R4, c[0x0][0x5a0] ;  /* 0x00016800ff047b82 */ /* 0x001e240000000a00 */
[----:B0-----:R-:W2:Y:S02]  /*1070*/  LDG.E.64 R4, desc[UR36][R4.64] ;  /* 0x0000002404047981 */ /* 0x001ea4000c1e1b00 */
[----:B--2---:R-:W-:-:S04]  /*1080*/  ISETP.NE.U32.AND P0, PT, R4, RZ, PT ;  /* 0x000000ff0400720c */ /* 0x004fc80003f05070 */
[----:B------:R-:W-:-:S13]  /*1090*/  ISETP.NE.AND.EX P0, PT, R5, RZ, PT, P0 ;  /* 0x000000ff0500720c */ /* 0x000fda0003f05300 */
[----:B------:R-:W-:Y:S05]  /*10a0*/  @!P0 BRA `(.L_x_11) ;  /* 0x0000000000088947 */ /* 0x000fea0003800000 */
[----:B-1----:R0:W5:Y:S01]  /*10b0*/  LD.E R121, desc[UR36][R4.64] ;  /* 0x0000002404797980 */ /* 0x002162000c101900 */
[----:B------:R-:W-:Y:S05]  /*10c0*/  BRA `(.L_x_12) ;  /* 0x0000000000247947 */ /* 0x000fea0003800000 */
.L_x_11:
[----:B------:R-:W-:Y:S02]  /*10d0*/  ULDC.64 UR4, c[0x0][0x590] ;  /* 0x0001640000047ab9 */ /* 0x000fe40000000a00 */
[----:B------:R-:W-:-:S04]  /*10e0*/  ISETP.NE.U32.AND P0, PT, RZ, UR4, PT ;  /* 0x00000004ff007c0c */ /* 0x000fc8000bf05070 */
[----:B------:R-:W-:-:S13]  /*10f0*/  ISETP.NE.AND.EX P0, PT, RZ, UR5, PT, P0 ;  /* 0x00000005ff007c0c */ /* 0x000fda000bf05300 */
[----:B------:R-:W-:Y:S05]  /*1100*/  @!P0 BRA `(.L_x_13) ;  /* 0x00000000000c8947 */ /* 0x000fea0003800000 */
[----:B0-----:R-:W1:Y:S02]  /*1110*/  LDC.64 R4, c[0x0][0x590] ;  /* 0x00016400ff047b82 */ /* 0x001e640000000a00 */
[----:B-1----:R1:W5:Y:S01]  /*1120*/  LDG.E R121, desc[UR36][R4.64] ;  /* 0x0000002404797981 */ /* 0x002362000c1e1900 */
[----:B------:R-:W-:Y:S05]  /*1130*/  BRA `(.L_x_12) ;  /* 0x0000000000087947 */ /* 0x000fea0003800000 */
.L_x_13:
[----:B------:R-:W-:Y:S02]  /*1140*/  ULDC UR4, c[0x0][0x584] ;  /* 0x0001610000047ab9 */ /* 0x000fe40000000800 */
[----:B-1----:R-:W-:-:S07]  /*1150*/  IMAD.U32 R121, RZ, RZ, UR4 ;  /* 0x00000004ff797e24 */ /* 0x002fce000f8e00ff */
.L_x_12:
[----:B------:R-:W-:-:S13]  /*1160*/  LOP3.LUT P0, RZ, R0, 0xff, RZ, 0xc0, !PT ;  /* 0x000000ff00ff7812 */ /* 0x000fda000780c0ff */
[----:B------:R-:W-:Y:S05]  /*1170*/  @!P0 EXIT ;  /* 0x000000000000894d */ /* 0x000fea0003800000 */
[----:B------:R-:W-:Y:S01]  /*1180*/  ULDC UR4, c[0x0][0x28c] ;  /* 0x0000a30000047ab9 */ /* 0x000fe20000000800 */
[----:B------:R-:W-:Y:S01]  /*1190*/  LOP3.LUT R123, R19, 0x1, RZ, 0xfc, !PT ;  /* 0x00000001137b7812 */ /* 0x000fe200078efcff */
[----:B------:R-:W-:Y:S01]  /*11a0*/  UIADD3 UR4, UR4, 0xf, URZ ;  /* 0x0000000f04047890 */ /* 0x000fe2000fffe03f */
[----:B------:R-:W-:Y:S01]  /*11b0*/  UMOV UR38, URZ ;  /* 0x0000003f00267c82 */ /* 0x000fe20008000000 */
[----:B------:R-:W-:Y:S02]  /*11c0*/  UMOV UR39, URZ ;  /* 0x0000003f00277c82 */ /* 0x000fe40008000000 */
[----:B------:R-:W-:-:S04]  /*11d0*/  USHF.R.S32.HI UR5, URZ, 0x1f, UR4 ;  /* 0x0000001f3f057899 */ /* 0x000fc80008011404 */
[----:B------:R-:W-:-:S04]  /*11e0*/  ULEA.HI UR5, UR5, UR4, URZ, 0x4 ;  /* 0x0000000405057291 */ /* 0x000fc8000f8f203f */
[----:B------:R-:W-:-:S12]  /*11f0*/  USHF.R.S32.HI UR40, URZ, 0x4, UR5 ;  /* 0x000000043f287899 */ /* 0x000fd80008011405 */
.L_x_223:
[----:B------:R-:W-:Y:S01]  /*1200*/  LOP3.LUT R0, R18, 0x80, RZ, 0xc0, !PT ;  /* 0x0000008012007812 */ /* 0x000fe200078ec0ff */
[----:B--2---:R-:W2:Y:S01]  /*1210*/  S2UR UR6, SR_CgaCtaId ;  /* 0x00000000000679c3 */ /* 0x004ea20000008800 */
[----:B------:R-:W-:Y:S02]  /*1220*/  UMOV UR41, 0x400 ;  /* 0x0000040000297882 */ /* 0x000fe40000000000 */
[----:B------:R-:W-:-:S06]  /*1230*/  SHF.R.U32.HI R0, RZ, 0x7, R0 ;  /* 0x00000007ff007819 */ /* 0x000fcc0000011600 */
[----:B---3--:R-:W3:Y:S01]  /*1240*/  SHFL.IDX PT, R0, R0, RZ, 0x1f ;  /* 0x00001fff00007589 */ /* 0x008ee200000e0000 */
[----:B--2---:R-:W-:Y:S01]  /*1250*/  ULEA UR41, UR6, UR41, 0x18 ;  /* 0x0000002906297291 */ /* 0x004fe2000f8ec03f */
[----:B---3--:R-:W-:-:S13]  /*1260*/  R2UR UR4, R0 ;  /* 0x00000000000472ca */ /* 0x008fda00000e0000 */
[----:B------:R-:W-:-:S04]  /*1270*/  ULEA.HI UR5, UR4, UR4, URZ, 0x1 ;  /* 0x0000000404057291 */ /* 0x000fc8000f8f083f */
[----:B------:R-:W-:-:S04]  /*1280*/  ULOP3.LUT UR5, UR5, 0x1ffffe, URZ, 0xc0, !UPT ;  /* 0x001ffffe05057892 */ /* 0x000fc8000f8ec03f */
[----:B------:R-:W-:-:S03]  /*1290*/  UIADD3 UR5, UR4, -UR5, URZ ;  /* 0x8000000504057290 */ /* 0x000fc6000fffe03f */
[----:B------:R-:W-:Y:S01]  /*12a0*/  ULDC UR4, c[0x0][0x28c] ;  /* 0x0000a30000047ab9 */ /* 0x000fe20000000800 */
[----:B------:R-:W-:Y:S01]  /*12b0*/  ULEA UR5, UR5, UR41, 0xb ;  /* 0x0000002905057291 */ /* 0x000fe2000f8e583f */
[----:B------:R-:W-:-:S03]  /*12c0*/  ISETP.LT.AND P0, PT, RZ, UR4, PT ;  /* 0x00000004ff007c0c */ /* 0x000fc6000bf01270 */
[----:B------:R-:W-:-:S04]  /*12d0*/  UIADD3 UR5, UR5, 0x280, URZ ;  /* 0x0000028005057890 */ /* 0x000fc8000fffe03f */
[----:B------:R-:W-:-:S04]  /*12e0*/  USHF.R.U32.HI UR5, URZ, 0x4, UR5 ;  /* 0x000000043f057899 */ /* 0x000fc80008011605 */
[----:B------:R-:W-:Y:S02]  /*12f0*/  ULOP3.LUT UR42, UR5, 0x3fff, URZ, 0xc0, !UPT ;  /* 0x00003fff052a7892 */ /* 0x000fe4000f8ec03f */
[----:B----45:R-:W-:Y:S10]  /*1300*/  @P0 BRA `(.L_x_14) ;  /* 0x0000000000400947 */ /* 0x030ff40003800000 */
[----:B------:R-:W-:Y:S01]  /*1310*/  MOV R0, 0x0 ;  /* 0x0000000000007802 */ /* 0x000fe20000000f00 */
[----:B------:R-:W-:Y:S01]  /*1320*/  ULDC.64 UR4, c[0x4][0x68] ;  /* 0x01001a0000047ab9 */ /* 0x000fe20000000a00 */
[----:B------:R-:W-:Y:S01]  /*1330*/  ULDC.64 UR6, c[0x4][0x8] ;  /* 0x0100020000067ab9 */ /* 0x000fe20000000a00 */
[----:B01----:R-:W-:Y:S01]  /*1340*/  MOV R4, UR4 ;  /* 0x0000000400047c02 */ /* 0x003fe20008000f00 */
[----:B------:R0:W1:Y:S01]  /*1350*/  LDC.64 R14, c[0x4][R0] ;  /* 0x01000000000e7b82 */ /* 0x0000620000000a00 */
[----:B------:R-:W-:Y:S01]  /*1360*/  IMAD.U32 R5, RZ, RZ, UR5 ;  /* 0x00000005ff057e24 */ /* 0x000fe2000f8e00ff */
[----:B------:R-:W-:Y:S01]  /*1370*/  ULDC.64 UR4, c[0x4][0x70] ;  /* 0x01001c0000047ab9 */ /* 0x000fe20000000a00 */
[----:B------:R-:W-:Y:S02]  /*1380*/  IMAD.U32 R10, RZ, RZ, UR6 ;  /* 0x00000006ff0a7e24 */ /* 0x000fe4000f8e00ff */
[----:B------:R-:W-:Y:S02]  /*1390*/  IMAD.U32 R6, RZ, RZ, UR4 ;  /* 0x00000004ff067e24 */ /* 0x000fe4000f8e00ff */
[----:B------:R-:W-:-:S02]  /*13a0*/  IMAD.U32 R7, RZ, RZ, UR5 ;  /* 0x00000005ff077e24 */ /* 0x000fc4000f8e00ff */
[----:B------:R-:W-:Y:S02]  /*13b0*/  IMAD.U32 R11, RZ, RZ, UR7 ;  /* 0x00000007ff0b7e24 */ /* 0x000fe4000f8e00ff */
[----:B------:R-:W-:Y:S02]  /*13c0*/  IMAD.MOV.U32 R8, RZ, RZ, 0x1e1 ;  /* 0x000001e1ff087424 */ /* 0x000fe400078e00ff */
[----:B------:R-:W-:Y:S02]  /*13d0*/  IMAD.MOV.U32 R12, RZ, RZ, 0x1 ;  /* 0x00000001ff0c7424 */ /* 0x000fe400078e00ff */
[----:B0-----:R-:W-:-:S07]  /*13e0*/  IMAD.MOV.U32 R13, RZ, RZ, RZ ;  /* 0x000000ffff0d7224 */ /* 0x001fce00078e00ff */
[----:B------:R-:W-:-:S07]  /*13f0*/  LEPC R20, `(.L_x_14) ;  /* 0x000000001014794e */ /* 0x000fce0000000000 */
[----:B-1---5:R-:W-:Y:S05]  /*1400*/  CALL.ABS.NOINC R14 ;  /* 0x000000000e007343 */ /* 0x022fea0003c00000 */
.L_x_14:
[----:B------:R-:W-:-:S13]  /*1410*/  ISETP.NE.AND P0, PT, R123, 0x3, PT ;  /* 0x000000037b00780c */ /* 0x000fda0003f05270 */
[----:B------:R-:W-:Y:S05]  /*1420*/  @!P0 BRA `(.L_x_15) ;  /* 0x0000000000048947 */ /* 0x000fea0003800000 */
[----:B------:R-:W-:Y:S01]  /*1430*/  BPT.TRAP 0x1 ;  /* 0x000000040000795c */ /* 0x000fe20000300000 */
.L_x_15:
[----:B------:R-:W-:Y:S02]  /*1440*/  IMAD.U32 R3, RZ, RZ, UR39 ;  /* 0x00000027ff037e24 */ /* 0x000fe4000f8e00ff */
[----:B------:R-:W-:-:S03]  /*1450*/  IMAD.U32 R0, RZ, RZ, UR38 ;  /* 0x00000026ff007e24 */ /* 0x000fc6000f8e00ff */
[----:B------:R-:W-:Y:S02]  /*1460*/  LEA R3, R3, UR41, 0x3 ;  /* 0x0000002903037c11 */ /* 0x000fe4000f8e18ff */
[----:B------:R-:W-:-:S04]  /*1470*/  SHF.L.U32 R0, R0, 0x1f, RZ ;  /* 0x0000001f00007819 */ /* 0x000fc800000006ff */
[----:B------:R2:W3:Y:S01]  /*1480*/  SYNCS.PHASECHK.TRANS64.TRYWAIT P1, [R3+URZ], R0 ;  /* 0x00000000030075a7 */ /* 0x0004e2000802017f */
[----:B------:R-:W-:Y:S05]  /*1490*/  @!P0 BRA `(.L_x_16) ;  /* 0x0000000000048947 */ /* 0x000fea0003800000 */
[----:B------:R-:W-:Y:S01]  /*14a0*/  BPT.TRAP 0x1 ;  /* 0x000000040000795c */ /* 0x000fe20000300000 */
.L_x_16:
[----:B---3--:R-:W-:Y:S05]  /*14b0*/  @P1 BRA `(.L_x_17) ;  /* 0x0000000000081947 */ /* 0x008fea0003800000 */
[----:B------:R-:W3:Y:S02]  /*14c0*/  SYNCS.PHASECHK.TRANS64.TRYWAIT P1, [R3+URZ], R0 ;  /* 0x00000000030075a7 */ /* 0x000ee4000802017f */
[----:B---3--:R-:W-:Y:S05]  /*14d0*/  @!P1 BRA `(.L_x_18) ;  /* 0x00000098008c9947 */ /* 0x008fea0003800000 */
.L_x_17:
[----:B------:R-:W-:-:S04]  /*14e0*/  UISETP.LT.AND UP0, UPT, UR40, 0x1, UPT ;  /* 0x000000012800788c */ /* 0x000fc8000bf01270 */
[----:B------:R-:W-:-:S06]  /*14f0*/  USEL UR4, UR40, 0x1, UP0 ;  /* 0x0000000128047887 */ /* 0x000fcc0008000000 */
[----:B--23--:R-:W-:Y:S01]  /*1500*/  IMAD.U32 R0, RZ, RZ, UR4 ;  /* 0x00000004ff007e24 */ /* 0x00cfe2000f8e00ff */
[----:B------:R-:W-:Y:S05]  /*1510*/  WARPSYNC.ALL ;  /* 0x0000000000007948 */ /* 0x000fea0003800000 */
[----:B------:R-:W-:-:S04]  /*1520*/  IADD3 R0, -R0, UR40, RZ ;  /* 0x0000002800007c10 */ /* 0x000fc8000fffe1ff */
[----:B------:R-:W-:Y:S01]  /*1530*/  ISETP.GE.AND P1, PT, R0, 0x1, PT ;  /* 0x000000010000780c */ /* 0x000fe20003f26270 */
[----:B------:R-:W-:Y:S01]  /*1540*/  UIADD3 UR4, UR41, 0x25a80, URZ ;  /* 0x00025a8029047890 */ /* 0x000fe2000fffe03f */
[----:B------:R-:W-:Y:S01]  /*1550*/  WARPGROUP.ARRIVE ;  /* 0x00000000000079c5 */ /* 0x000fe20000000000 */
[----:B------:R-:W-:Y:S02]  /*1560*/  ULOP3.LUT UR42, UR42, 0x10000, URZ, 0xfc, !UPT ;  /* 0x000100002a2a7892 */ /* 0x000fe4000f8efc3f */
[----:B------:R-:W-:Y:S01]  /*1570*/  USHF.R.U32.HI UR4, URZ, 0x4, UR4 ;  /* 0x000000043f047899 */ /* 0x000fe20008011604 */
[----:B------:R-:W-:Y:S01]  /*1580*/  UMOV UR5, 0xc0000010 ;  /* 0xc000001000057882 */ /* 0x000fe20000000000 */
[----:B------:R-:W-:Y:S02]  /*1590*/  UMOV UR7, 0xc0000010 ;  /* 0xc000001000077882 */ /* 0x000fe40000000000 */
[----:B------:R-:W-:-:S04]  /*15a0*/  ULOP3.LUT UR4, UR4, 0x3fff, URZ, 0xc0, !UPT ;  /* 0x00003fff04047892 */ /* 0x000fc8000f8ec03f */
[----:B------:R-:W-:Y:S02]  /*15b0*/  ULOP3.LUT UR10, UR4, 0x10000, URZ, 0xfc, !UPT ;  /* 0x00010000040a7892 */ /* 0x000fe4000f8efc3f */
[----:B------:R-:W-:Y:S02]  /*15c0*/  UIMAD UR4, UR39, 0x180, UR42 ;  /* 0x00000180270478a4 */ /* 0x000fe4000f8e022a */
[----:B------:R-:W-:-:S09]  /*15d0*/  UIMAD UR6, UR39, 0xc0, UR10 ;  /* 0x000000c0270678a4 */ /* 0x000fd2000f8e020a */
[----:B------:R-:W-:Y:S01]  /*15e0*/  HGMMA.64x96x16.F32.BF16 R72, gdesc[UR4], RZ, !UPT, gsb0 ;  /* 0x01600000044879f0 */ /* 0x000fe2000c0018ff */
[----:B------:R-:W-:Y:S01]  /*15f0*/  UIADD3 UR4, UR4, 0x100, URZ ;  /* 0x0000010004047890 */ /* 0x000fe2000fffe03f */
[----:B------:R-:W-:Y:S01]  /*1600*/  UMOV UR5, 0xc0000010 ;  /* 0xc000001000057882 */ /* 0x000fe20000000000 */
[----:B------:R-:W-:Y:S02]  /*1610*/  WARPGROUP.DEPBAR.LE gsb0, 0x0 ;  /* 0x00008000000079c5 */ /* 0x000fe40000010000 */
[----:B------:R-:W-:-:S06]  /*1620*/  WARPGROUP.ARRIVE ;  /* 0x00000000000079c5 */ /* 0x000fcc0000000000 */
[----:B------:R-:W-:Y:S03]  /*1630*/  HGMMA.64x96x16.F32.BF16 R24, gdesc[UR4], RZ, !UPT, gsb0 ;  /* 0x01600000041879f0 */ /* 0x000fe6000c0018ff */
[----:B------:R-:W-:Y:S02]  /*1640*/  WARPGROUP.DEPBAR.LE gsb0, 0x0 ;  /* 0x00008000000079c5 */ /* 0x000fe40000010000 */
[----:B------:R-:W-:Y:S05]  /*1650*/  @!P1 BRA `(.L_x_19) ;  /* 0x0000000000c89947 */ /* 0x000fea0003800000 */
[----:B------:R-:W-:Y:S01]  /*1660*/  UIADD3 UR4, UR39, 0x1, URZ ;  /* 0x0000000127047890 */ /* 0x000fe2000fffe03f */
[----:B------:R-:W-:Y:S01]  /*1670*/  IMAD.MOV.U32 R3, RZ, RZ, R0 ;  /* 0x000000ffff037224 */ /* 0x000fe200078e0000 */
[----:B------:R-:W-:Y:S02]  /*1680*/  UMOV UR9, UR39 ;  /* 0x0000002700097c82 */ /* 0x000fe40008000000 */
[----:B------:R-:W-:-:S04]  /*1690*/  UISETP.NE.AND UP0, UPT, UR4, 0x19, UPT ;  /* 0x000000190400788c */ /* 0x000fc8000bf05270 */
[----:B------:R-:W-:Y:S02]  /*16a0*/  USEL UR5, URZ, 0x1, UP0 ;  /* 0x000000013f057887 */ /* 0x000fe40008000000 */
[----:B------:R-:W-:Y:S02]  /*16b0*/  USEL UR8, UR4, URZ, UP0 ;  /* 0x0000003f04087287 */ /* 0x000fe40008000000 */
[----:B------:R-:W-:-:S06]  /*16c0*/  ULOP3.LUT UR5, UR38, UR5, URZ, 0x3c, !UPT ;  /* 0x0000000526057292 */ /* 0x000fcc000f8e3c3f */
[----:B------:R-:W-:-:S07]  /*16d0*/  IMAD.U32 R6, RZ, RZ, UR5 ;  /* 0x00000005ff067e24 */ /* 0x000fce000f8e00ff */
.L_x_26:
[----:B------:R-:W-:Y:S05]  /*16e0*/  @!P0 BRA `(.L_x_20) ;  /* 0x0000000000048947 */ /* 0x000fea0003800000 */
[----:B------:R-:W-:Y:S01]  /*16f0*/  BPT.TRAP 0x1 ;  /* 0x000000040000795c */ /* 0x000fe20000300000 */
.L_x_20:
[----:B------:R-:W-:Y:S01]  /*1700*/  ULEA UR4, UR8, UR41, 0x3 ;  /* 0x0000002908047291 */ /* 0x000fe2000f8e183f */
[----:B01----:R-:W-:-:S08]  /*1710*/  SHF.L.U32 R4, R6, 0x1f, RZ ;  /* 0x0000001f06047819 */ /* 0x003fd000000006ff */
[----:B------:R0:W1:Y:S01]  /*1720*/  SYNCS.PHASECHK.TRANS64.TRYWAIT P1, [UR4], R4 ;  /* 0x00000004ff0075a7 */ /* 0x0000620008020144 */
[----:B------:R-:W-:Y:S05]  /*1730*/  @!P0 BRA `(.L_x_21) ;  /* 0x0000000000048947 */ /* 0x000fea0003800000 */
[----:B------:R-:W-:Y:S01]  /*1740*/  BPT.TRAP 0x1 ;  /* 0x000000040000795c */ /* 0x000fe20000300000 */
.L_x_21:
[----:B-1----:R-:W-:Y:S05]  /*1750*/  @P1 BRA `(.L_x_22) ;  /* 0x0000000000081947 */ /* 0x002fea0003800000 */
[----:B------:R-:W1:Y:S02]  /*1760*/  SYNCS.PHASECHK.TRANS64.TRYWAIT P1, [UR4], R4 ;  /* 0x00000004ff0075a7 */ /* 0x000e640008020144 */
[----:B-1----:R-:W-:Y:S05]  /*1770*/  @!P1 BRA `(.L_x_23) ;  /* 0x0000009400f89947 */ /* 0x002fea0003800000 */
.L_x_22:
[----:B------:R-:W-:Y:S01]  /*1780*/  UIMAD UR4, UR8, 0x180, UR42 ;  /* 0x00000180080478a4 */ /* 0x000fe2000f8e022a */
[----:B------:R-:W-:Y:S01]  /*1790*/  WARPGROUP.ARRIVE ;  /* 0x00000000000079c5 */ /* 0x000fe20000000000 */
[----:B------:R-:W-:Y:S01]  /*17a0*/  UIMAD UR6, UR8, 0xc0, UR10 ;  /* 0x000000c0080678a4 */ /* 0x000fe2000f8e020a */
[----:B------:R-:W-:Y:S01]  /*17b0*/  UMOV UR5, 0xc0000010 ;  /* 0xc000001000057882 */ /* 0x000fe20000000000 */
[----:B------:R-:W-:-:S07]  /*17c0*/  UMOV UR7, 0xc0000010 ;  /* 0xc000001000077882 */ /* 0x000fce0000000000 */
[----:B------:R-:W-:Y:S01]  /*17d0*/  HGMMA.64x96x16.F32.BF16 R72, gdesc[UR4], R72, gsb0 ;  /* 0x01600000044879f0 */ /* 0x000fe20008001848 */
[----:B------:R-:W-:Y:S01]  /*17e0*/  UIADD3 UR4, UR4, 0x100, URZ ;  /* 0x0000010004047890 */ /* 0x000fe2000fffe03f */
[----:B------:R-:W-:Y:S01]  /*17f0*/  UMOV UR5, 0xc0000010 ;  /* 0xc000001000057882 */ /* 0x000fe20000000000 */
[----:B------:R-:W-:Y:S02]  /*1800*/  WARPGROUP.DEPBAR.LE gsb0, 0x0 ;  /* 0x00008000000079c5 */ /* 0x000fe40000010000 */
[----:B------:R-:W-:-:S06]  /*1810*/  WARPGROUP.ARRIVE ;  /* 0x00000000000079c5 */ /* 0x000fcc0000000000 */
[----:B------:R-:W-:Y:S03]  /*1820*/  HGMMA.64x96x16.F32.BF16 R24, gdesc[UR4], R24, gsb0 ;  /* 0x01600000041879f0 */ /* 0x000fe60008001818 */
[----:B------:R-:W-:Y:S02]  /*1830*/  WARPGROUP.DEPBAR.LE gsb0, 0x0 ;  /* 0x00008000000079c5 */ /* 0x000fe40000010000 */
[----:B------:R-:W-:Y:S05]  /*1840*/  @!P0 BRA `(.L_x_24) ;  /* 0x0000000000048947 */ /* 0x000fea0003800000 */
[----:B------:R-:W-:Y:S01]  /*1850*/  BPT.TRAP 0x1 ;  /* 0x000000040000795c */ /* 0x000fe20000300000 */
.L_x_24:
[----:B------:R-:W-:Y:S01]  /*1860*/  ULEA UR4, UR9, UR41, 0x3 ;  /* 0x0000002909047291 */ /* 0x000fe2000f8e183f */
[----:B------:R-:W-:-:S03]  /*1870*/  ISETP.GT.U32.AND P1, PT, R19, 0x1, PT ;  /* 0x000000011300780c */ /* 0x000fc60003f24070 */
[----:B------:R-:W-:-:S04]  /*1880*/  UIADD3 UR4, UR4, 0xc8, URZ ;  /* 0x000000c804047890 */ /* 0x000fc8000fffe03f */
[----:B------:R-:W-:-:S09]  /*1890*/  UPRMT UR4, URZ, 0x654, UR4 ;  /* 0x000006543f047896 */ /* 0x000fd20008000004 */
[----:B------:R-:W-:Y:S01]  /*18a0*/  SYNCS.ARRIVE.TRANS64.RED.A1T0 RZ, [UR4], RZ ;  /* 0x000000ffffff79a7 */ /* 0x000fe20008100404 */
[----:B------:R-:W-:Y:S05]  /*18b0*/  @P1 BRA `(.L_x_25) ;  /* 0x0000000000041947 */ /* 0x000fea0003800000 */
[----:B------:R-:W-:Y:S01]  /*18c0*/  BPT.TRAP 0x1 ;  /* 0x000000040000795c */ /* 0x000fe20000300000 */
.L_x_25:
[----:B------:R-:W-:Y:S01]  /*18d0*/  UIADD3 UR8, UR8, 0x1, URZ ;  /* 0x0000000108087890 */ /* 0x000fe2000fffe03f */
[C---:B------:R-:W-:Y:S01]  /*18e0*/  ISETP.GT.AND P1, PT, R3.reuse, 0x1, PT ;  /* 0x000000010300780c */ /* 0x040fe20003f24270 */
[----:B------:R-:W-:Y:S01]  /*18f0*/  UIADD3 UR9, UR9, 0x1, URZ ;  /* 0x0000000109097890 */ /* 0x000fe2000fffe03f */
[----:B------:R-:W-:Y:S01]  /*1900*/  VIADD R3, R3, 0xffffffff ;  /* 0xffffffff03037836 */ /* 0x000fe20000000000 */
[----:B------:R-:W-:Y:S02]  /*1910*/  UISETP.NE.AND UP0, UPT, UR8, 0x19, UPT ;  /* 0x000000190800788c */ /* 0x000fe4000bf05270 */
[----:B------:R-:W-:Y:S02]  /*1920*/  UISETP.NE.AND UP1, UPT, UR9, 0x19, UPT ;  /* 0x000000190900788c */ /* 0x000fe4000bf25270 */
[----:B------:R-:W-:Y:S02]  /*1930*/  USEL UR4, URZ, 0x1, UP0 ;  /* 0x000000013f047887 */ /* 0x000fe40008000000 */
[----:B------:R-:W-:-:S02]  /*1940*/  USEL UR8, UR8, URZ, UP0 ;  /* 0x0000003f08087287 */ /* 0x000fc40008000000 */
[----:B------:R-:W-:Y:S02]  /*1950*/  USEL UR9, UR9, URZ, UP1 ;  /* 0x0000003f09097287 */ /* 0x000fe40008800000 */
[----:B------:R-:W-:Y:S01]  /*1960*/  LOP3.LUT R6, R6, UR4, RZ, 0x3c, !PT ;  /* 0x0000000406067c12 */ /* 0x000fe2000f8e3cff */
[----:B------:R-:W-:Y:S09]  /*1970*/  @P1 BRA `(.L_x_26) ;  /* 0xfffffffc00581947 */ /* 0x000ff2000383ffff */
.L_x_19:
[----:B------:R-:W2:Y:S02]  /*1980*/  LDC R3, c[0x0][0x28c] ;  /* 0x0000a300ff037b82 */ /* 0x000ea40000000800 */
[----:B--2---:R-:W-:-:S13]  /*1990*/  ISETP.GE.AND P1, PT, R3, 0x1, PT ;  /* 0x000000010300780c */ /* 0x004fda0003f26270 */
[----:B------:R-:W-:Y:S05]  /*19a0*/  @!P1 BRA `(.L_x_27) ;  /* 0x0000000000349947 */ /* 0x000fea0003800000 */
[----:B------:R-:W-:Y:S05]  /*19b0*/  @!P0 BRA `(.L_x_28) ;  /* 0x0000000000048947 */ /* 0x000fea0003800000 */
[----:B------:R-:W-:Y:S01]  /*19c0*/  BPT.TRAP 0x1 ;  /* 0x000000040000795c */ /* 0x000fe20000300000 */
.L_x_28:
[----:B------:R-:W-:Y:S01]  /*19d0*/  VIADD R0, R0, UR39 ;  /* 0x0000002700007c36 */ /* 0x000fe20008000000 */
[----:B------:R-:W-:-:S03]  /*19e0*/  ISETP.GT.U32.AND P0, PT, R19, 0x1, PT ;  /* 0x000000011300780c */ /* 0x000fc60003f04070 */
[----:B01----:R-:W-:-:S05]  /*19f0*/  IMAD.WIDE.U32 R4, R0, 0x51eb851f, RZ ;  /* 0x51eb851f00047825 */ /* 0x003fca00078e00ff */
[----:B------:R-:W-:-:S05]  /*1a00*/  SHF.R.U32.HI R5, RZ, 0x3, R5 ;  /* 0x00000003ff057819 */ /* 0x000fca0000011605 */
[----:B------:R-:W-:-:S05]  /*1a10*/  IMAD R0, R5, -0x19, R0 ;  /* 0xffffffe705007824 */ /* 0x000fca00078e0200 */
[----:B------:R-:W-:-:S05]  /*1a20*/  LEA R0, R0, UR41, 0x3 ;  /* 0x0000002900007c11 */ /* 0x000fca000f8e18ff */
[----:B------:R-:W-:-:S05]  /*1a30*/  VIADD R0, R0, 0xc8 ;  /* 0x000000c800007836 */ /* 0x000fca0000000000 */
[----:B------:R-:W-:-:S04]  /*1a40*/  PRMT R0, RZ, 0x654, R0 ;  /* 0x00000654ff007816 */ /* 0x000fc80000000000 */
[----:B------:R2:W-:Y:S01]  /*1a50*/  SYNCS.ARRIVE.TRANS64.RED.A1T0 RZ, [R0+URZ], RZ ;  /* 0x000000ff00ff79a7 */ /* 0x0005e2000810043f */
[----:B------:R-:W-:Y:S05]  /*1a60*/  @P0 BRA `(.L_x_27) ;  /* 0x0000000000040947 */ /* 0x000fea0003800000 */
[----:B------:R-:W-:Y:S01]  /*1a70*/  BPT.TRAP 0x1 ;  /* 0x000000040000795c */ /* 0x000fe20000300000 */
.L_x_27:
[----:B------:R-:W3:Y:S01]  /*1a80*/  LDC R7, c[0x0][0x288] ;  /* 0x0000a200ff077b82 */ /* 0x000ee20000000800 */
[----:B--2---:R-:W-:Y:S01]  /*1a90*/  LOP3.LUT R0, R22, 0x1, RZ, 0xc0, !PT ;  /* 0x0000000116007812 */ /* 0x004fe200078ec0ff */
[----:B------:R-:W-:Y:S01]  /*1aa0*/  UIADD3 UR39, UR40, UR39, URZ ;  /* 0x0000002728277290 */ /* 0x000fe2000fffe03f */
[----:B------:R-:W-:Y:S01]  /*1ab0*/  SHF.R.U32.HI R3, RZ, 0x2, R18 ;  /* 0x00000002ff037819 */ /* 0x000fe20000011612 */
[----:B------:R-:W-:Y:S01]  /*1ac0*/  ULDC UR7, c[0x0][0x284] ;  /* 0x0000a10000077ab9 */ /* 0x000fe20000000800 */
[----:B01----:R-:W-:Y:S01]  /*1ad0*/  LOP3.LUT R4, R18, 0x60, RZ, 0xc0, !PT ;  /* 0x0000006012047812 */ /* 0x003fe200078ec0ff */
[----:B------:R-:W-:Y:S01]  /*1ae0*/  IMAD.SHL.U32 R6, R0, 0x40, RZ ;  /* 0x0000004000067824 */ /* 0x000fe200078e00ff */
[----:B------:R-:W-:Y:S01]  /*1af0*/  LOP3.LUT R3, R3, 0x7, RZ, 0xc0, !PT ;  /* 0x0000000703037812 */ /* 0x000fe200078ec0ff */
[----:B------:R-:W-:Y:S01]  /*1b00*/  UISETP.GT.U32.AND UP0, UPT, UR39, 0x18, UPT ;  /* 0x000000182700788c */ /* 0x000fe2000bf04070 */
[----:B------:R-:W-:Y:S01]  /*1b10*/  SHF.R.U32.HI R5, RZ, 0x1, R4 ;  /* 0x00000001ff057819 */ /* 0x000fe20000011604 */
[----:B------:R-:W-:Y:S01]  /*1b20*/  UISETP.GE.U32.AND UP1, UPT, UR40, 0x19, UPT ;  /* 0x000000192800788c */ /* 0x000fe2000bf26070 */
[--C-:B------:R-:W-:Y:S01]  /*1b30*/  LOP3.LUT R4, R6, 0x40, R3.reuse, 0xe2, !PT ;  /* 0x0000004006047812 */ /* 0x100fe200078ee203 */
[----:B------:R-:W-:Y:S01]  /*1b40*/  IMAD.SHL.U32 R6, R18, 0x2, RZ ;  /* 0x0000000212067824 */ /* 0x000fe200078e00ff */
[-C--:B------:R-:W-:Y:S01]  /*1b50*/  IADD3 R3, RZ, -R5.reuse, -R3 ;  /* 0x80000005ff037210 */ /* 0x080fe20007ffe803 */
[----:B------:R-:W-:Y:S01]  /*1b60*/  UISETP.LT.U32.AND UP0, UPT, UR40, 0x19, UP0 ;  /* 0x000000192800788c */ /* 0x000fe20008701070 */
[----:B------:R-:W-:Y:S01]  /*1b70*/  LOP3.LUT R4, R4, R5, RZ, 0xfc, !PT ;  /* 0x0000000504047212 */ /* 0x000fe200078efcff */
[----:B------:R-:W-:Y:S01]  /*1b80*/  ULDC.64 UR8, c[0x0][0x5d0] ;  /* 0x0001740000087ab9 */ /* 0x000fe20000000a00 */
[----:B------:R-:W-:Y:S01]  /*1b90*/  SHF.R.S32.HI R15, RZ, 0x1f, R23 ;  /* 0x0000001fff0f7819 */ /* 0x000fe20000011417 */
[----:B------:R-:W-:Y:S01]  /*1ba0*/  IMAD R5, R0, -0x40, R3 ;  /* 0xffffffc000057824 */ /* 0x000fe200078e0203 */
[----:B------:R-:W-:Y:S01]  /*1bb0*/  LOP3.LUT R0, R18, 0x3, RZ, 0xc0, !PT ;  /* 0x0000000312007812 */ /* 0x000fe200078ec0ff */
[----:B------:R-:W-:Y:S01]  /*1bc0*/  IMAD R3, R122, 0x60, RZ ;  /* 0x000000607a037824 */ /* 0x000fe200078e02ff */
[----:B------:R-:W-:Y:S01]  /*1bd0*/  UIMAD.WIDE.U32 UR4, UR39, 0x51eb851f, URZ ;  /* 0x51eb851f270478a5 */ /* 0x000fe2000f8e003f */
[----:B------:R-:W-:Y:S01]  /*1be0*/  IMAD R8, R15, UR8, RZ ;  /* 0x000000080f087c24 */ /* 0x000fe2000f8e02ff */
[----:B------:R-:W-:Y:S01]  /*1bf0*/  USEL UR6, URZ, 0x1, !UP0 ;  /* 0x000000013f067887 */ /* 0x000fe2000c000000 */
[----:B---3--:R-:W-:Y:S01]  /*1c00*/  IMAD R10, R0, -0x2, R7 ;  /* 0xfffffffe000a7824 */ /* 0x008fe200078e0207 */
[C---:B------:R-:W-:Y:S01]  /*1c10*/  ISETP.GE.AND P0, PT, R3.reuse, R7, PT ;  /* 0x000000070300720c */ /* 0x040fe20003f06270 */
[----:B------:R-:W-:Y:S01]  /*1c20*/  IMAD R0, R124, 0xc0, RZ ;  /* 0x000000c07c007824 */ /* 0x000fe200078e02ff */
[----:B------:R-:W-:Y:S01]  /*1c30*/  LOP3.LUT R6, R3, 0x6, R6, 0xf8, !PT ;  /* 0x0000000603067812 */ /* 0x000fe200078ef806 */
[----:B------:R-:W-:Y:S01]  /*1c40*/  USHF.R.U32.HI UR4, URZ, 0x3, UR5 ;  /* 0x000000033f047899 */ /* 0x000fe20008011605 */
[----:B------:R-:W-:Y:S01]  /*1c50*/  IMAD R11, R23, UR9, R8 ;  /* 0x00000009170b7c24 */ /* 0x000fe2000f8e0208 */
[----:B------:R-:W-:Y:S01]  /*1c60*/  ULOP3.LUT UR38, UR38, UR6, URZ, 0x3c, !UPT ;  /* 0x0000000626267292 */ /* 0x000fe2000f8e3c3f */
[C---:B------:R-:W-:Y:S01]  /*1c70*/  ISETP.GE.OR P0, PT, R0.reuse, UR7, P0 ;  /* 0x0000000700007c0c */ /* 0x040fe20008706670 */
[----:B------:R-:W-:Y:S01]  /*1c80*/  UIMAD UR39, UR4, -0x19, UR39 ;  /* 0xffffffe7042778a4 */ /* 0x000fe2000f8e0227 */
[----:B------:R-:W-:Y:S01]  /*1c90*/  SHF.R.S32.HI R7, RZ, 0x1f, R6 ;  /* 0x0000001fff077819 */ /* 0x000fe20000011406 */
[----:B------:R-:W-:Y:S01]  /*1ca0*/  @UP1 ULOP3.LUT UR38, UR38, 0x1, UR4, 0x78, !UPT ;  /* 0x0000000126261892 */ /* 0x000fe2000f8e7804 */
[----:B------:R-:W-:Y:S01]  /*1cb0*/  IADD3 R122, -R0, UR7, R5 ;  /* 0x00000007007a7c10 */ /* 0x000fe2000fffe105 */
[----:B------:R-:W-:-:S02]  /*1cc0*/  IMAD.MOV.U32 R5, RZ, RZ, RZ ;  /* 0x000000ffff057224 */ /* 0x000fc400078e00ff */
[----:B------:R-:W-:-:S04]  /*1cd0*/  IMAD.WIDE.U32 R8, R23, UR8, R6 ;  /* 0x0000000817087c25 */ /* 0x000fc8000f8e0006 */
[----:B------:R-:W-:Y:S02]  /*1ce0*/  IMAD.IADD R0, R10, 0x1, -R3 ;  /* 0x000000010a007824 */ /* 0x000fe400078e0a03 */
[----:B------:R-:W-:Y:S02]  /*1cf0*/  IMAD.IADD R9, R9, 0x1, R11 ;  /* 0x0000000109097824 */ /* 0x000fe400078e020b */
[----:B------:R-:W-:-:S04]  /*1d00*/  IMAD.WIDE R124, R124, 0xc0, R4 ;  /* 0x000000c07c7c7825 */ /* 0x000fc800078e0204 */
[----:B------:R-:W-:Y:S01]  /*1d10*/  IMAD.MOV.U32 R3, RZ, RZ, -0x1 ;  /* 0xffffffffff037424 */ /* 0x000fe200078e00ff */
[----:B------:R-:W-:Y:S06]  /*1d20*/  @P0 BRA `(.L_x_29) ;  /* 0x00000068004c0947 */ /* 0x000fec0003800000 */
[----:B------:R-:W0:Y:S01]  /*1d30*/  LDC.64 R4, c[0x0][0x5c8] ;  /* 0x00017200ff047b82 */ /* 0x000e220000000a00 */
[----:B-----5:R-:W-:Y:S01]  /*1d40*/  FSETP.NEU.AND P2, PT, R121, RZ, PT ;  /* 0x000000ff7900720b */ /* 0x020fe20003f4d000 */
[----:B------:R-:W-:Y:S01]  /*1d50*/  BSSY B0, `(.L_x_29) ;  /* 0x0000690000007945 */ /* 0x000fe20003800000 */
[----:B------:R-:W-:-:S04]  /*1d60*/  ISETP.GT.AND P0, PT, R122, RZ, PT ;  /* 0x000000ff7a00720c */ /* 0x000fc80003f04270 */
[----:B------:R-:W-:Y:S01]  /*1d70*/  ISETP.GT.AND P1, PT, R0, RZ, P0 ;  /* 0x000000ff0000720c */ /* 0x000fe20000724270 */
[-C--:B0-----:R-:W-:Y:S02]  /*1d80*/  IMAD R10, R125, R4.reuse, RZ ;  /* 0x000000047d0a7224 */ /* 0x081fe400078e02ff */
[----:B------:R-:W-:-:S04]  /*1d90*/  IMAD.WIDE.U32 R130, R124, R4, R8 ;  /* 0x000000047c827225 */ /* 0x000fc800078e0008 */
[----:B------:R-:W-:-:S04]  /*1da0*/  IMAD R9, R124, R5, R10 ;  /* 0x000000057c097224 */ /* 0x000fc800078e020a */
[----:B------:R-:W-:Y:S01]  /*1db0*/  IMAD.IADD R137, R131, 0x1, R9 ;  /* 0x0000000183897824 */ /* 0x000fe200078e0209 */
[----:B------:R-:W-:Y:S06]  /*1dc0*/  @!P2 BRA `(.L_x_30) ;  /* 0x0000004c003ca947 */ /* 0x000fec0003800000 */
[----:B------:R-:W0:Y:S01]  /*1dd0*/  LDC.64 R10, c[0x0][0x5b8] ;  /* 0x00016e00ff0a7b82 */ /* 0x000e220000000a00 */
[----:B------:R-:W-:-:S07]  /*1de0*/  ULDC.64 UR4, c[0x0][0x5c0] ;  /* 0x0001700000047ab9 */ /* 0x000fce0000000a00 */
[----:B------:R-:W1:Y:S08]  /*1df0*/  LDC.64 R12, c[0x0][0x5b0] ;  /* 0x00016c00ff0c7b82 */ /* 0x000e700000000a00 */
[----:B------:R-:W2:Y:S01]  /*1e00*/  LDC.64 R8, c[0x0][0x5a8] ;  /* 0x00016a00ff087b82 */ /* 0x000ea20000000a00 */
[----:B0-----:R-:W-:-:S04]  /*1e10*/  IMAD R14, R15, R10, RZ ;  /* 0x0000000a0f0e7224 */ /* 0x001fc800078e02ff */
[C---:B------:R-:W-:Y:S02]  /*1e20*/  IMAD R11, R23.reuse, R11, R14 ;  /* 0x0000000b170b7224 */ /* 0x040fe400078e020e */
[----:B------:R-:W-:-:S04]  /*1e30*/  IMAD.WIDE.U32 R14, R23, R10, R6 ;  /* 0x0000000a170e7225 */ /* 0x000fc800078e0006 */
[----:B-1----:R-:W-:Y:S02]  /*1e40*/  IMAD R20, R125, R12, RZ ;  /* 0x0000000c7d147224 */ /* 0x002fe400078e02ff */
[----:B------:R-:W-:Y:S02]  /*1e50*/  IMAD.IADD R21, R15, 0x1, R11 ;  /* 0x000000010f157824 */ /* 0x000fe400078e020b */
[----:B------:R-:W-:Y:S02]  /*1e60*/  IMAD R135, R124, R13, R20 ;  /* 0x0000000d7c877224 */ /* 0x000fe400078e0214 */
[----:B------:R-:W-:-:S04]  /*1e70*/  IMAD.MOV.U32 R20, RZ, RZ, R14 ;  /* 0x000000ffff147224 */ /* 0x000fc800078e000e */
[----:B------:R-:W-:-:S04]  /*1e80*/  IMAD.WIDE.U32 R126, R124, R12, R20 ;  /* 0x0000000c7c7e7225 */ /* 0x000fc800078e0014 */
[----:B------:R-:W-:Y:S01]  /*1e90*/  IMAD.IADD R127, R127, 0x1, R135 ;  /* 0x000000017f7f7824 */ /* 0x000fe200078e0287 */
[----:B--2---:R-:W-:-:S04]  /*1ea0*/  LEA R128, P2, R126, R8, 0x1 ;  /* 0x000000087e807211 */ /* 0x004fc800078408ff */
[----:B------:R-:W-:-:S05]  /*1eb0*/  LEA.HI.X R129, R126, R9, R127, 0x1, P2 ;  /* 0x000000097e817211 */ /* 0x000fca00010f0c7f */
[----:B------:R0:W2:Y:S01]  /*1ec0*/  @P1 LDG.E.LTC128B.U16 R131, desc[UR36][R128.64] ;  /* 0x0000002480831981 */ /* 0x0000a2000c1e1520 */
[----:B------:R-:W-:Y:S01]  /*1ed0*/  IMAD.WIDE.U32 R126, R124, R12, R6 ;  /* 0x0000000c7c7e7225 */ /* 0x000fe200078e0006 */
[----:B------:R-:W-:Y:S03]  /*1ee0*/  BSSY B1, `(.L_x_31) ;  /* 0x0000014000017945 */ /* 0x000fe60003800000 */
[----:B------:R-:W-:Y:S02]  /*1ef0*/  IMAD.IADD R127, R135, 0x1, R127 ;  /* 0x00000001877f7824 */ /* 0x000fe400078e027f */
[----:B------:R-:W-:-:S03]  /*1f00*/  IMAD.WIDE.U32 R126, R23, R10, R126 ;  /* 0x0000000a177e7225 */ /* 0x000fc600078e007e */
[----:B0-----:R-:W-:Y:S01]  /*1f10*/  LEA R128, P3, R126, R8, 0x1 ;  /* 0x000000087e807211 */ /* 0x001fe200078608ff */
[----:B--2---:R-:W-:-:S04]  /*1f20*/  IMAD.U32 R132, R131, 0x10000, RZ ;  /* 0x0001000083847824 */ /* 0x004fc800078e00ff */
[----:B------:R-:W-:Y:S01]  /*1f30*/  FMUL R133, R132, R121 ;  /* 0x0000007984857220 */ /* 0x000fe20000400000 */
[----:B------:R-:W-:-:S03]  /*1f40*/  LEA R132, P2, R130, UR4, 0x1 ;  /* 0x0000000482847c11 */ /* 0x000fc6000f8408ff */
[----:B------:R-:W-:Y:S01]  /*1f50*/  FFMA R133, R72, R120, R133 ;  /* 0x0000007848857223 */ /* 0x000fe20000000085 */
[----:B------:R-:W-:-:S04]  /*1f60*/  IMAD.IADD R72, R11, 0x1, R127 ;  /* 0x000000010b487824 */ /* 0x000fc800078e027f */
[----:B------:R-:W-:Y:S02]  /*1f70*/  F2FP.BF16.F32.PACK_AB R129, RZ, R133 ;  /* 0x00000085ff81723e */ /* 0x000fe400000010ff */
[----:B------:R-:W-:Y:S02]  /*1f80*/  LEA.HI.X R133, R130, UR5, R137, 0x1, P2 ;  /* 0x0000000582857c11 */ /* 0x000fe400090f0c89 */
[----:B------:R-:W-:Y:S02]  /*1f90*/  ISETP.GT.AND P2, PT, R0, 0x1, P0 ;  /* 0x000000010000780c */ /* 0x000fe40000744270 */
[----:B------:R-:W-:Y:S02]  /*1fa0*/  PRMT R127, R129, 0x7610, R127 ;  /* 0x00007610817f7816 */ /* 0x000fe4000000007f */
[--C-:B------:R-:W-:Y:S01]  /*1fb0*/  LEA.HI.X R129, R126, R9, R72.reuse, 0x1, P3 ;  /* 0x000000097e817211 */ /* 0x100fe200018f0c48 */
[C---:B------:R-:W-:Y:S01]  /*1fc0*/  IMAD.SHL.U32 R126, R12.reuse, 0x8, RZ ;  /* 0x000000080c7e7824 */ /* 0x040fe200078e00ff */
[----:B------:R-:W-:Y:S01]  /*1fd0*/  PRMT R72, R131, 0x7610, R72 ;  /* 0x0000761083487816 */ /* 0x000fe20000000048 */
[----:B------:R0:W-:Y:S02]  /*1fe0*/  @P1 STG.E.U16 desc[UR36][R132.64], R127 ;  /* 0x0000007f84001986 */ /* 0x0001e4000c101524 */
[----:B0-----:R-:W-:-:S04]  /*1ff0*/  SHF.L.U64.HI R127, R12, 0x3, R13 ;  /* 0x000000030c7f7819 */ /* 0x001fc8000001020d */
[----:B------:R-:W-:Y:S05]  /*2000*/  @!P2 BRA `(.L_x_32) ;  /* 0x000000000004a947 */ /* 0x000fea0003800000 */
[----:B------:R0:W5:Y:S02]  /*2010*/  LDG.E.LTC128B.U16 R72, desc[UR36][R128.64+0x2] ;  /* 0x0000022480487981 */ /* 0x000164000c1e1520 */
.L_x_32:
[----:B------:R-:W-:Y:S05]  /*2020*/  BSYNC B1 ;  /* 0x0000000000017941 */ /* 0x000fea0003800000 */
.L_x_31:
[----:B-----5:R-:W-:Y:S01]  /*2030*/  SHF.L.U32 R130, R72, 0x10, RZ ;  /* 0x0000001048827819 */ /* 0x020fe200000006ff */
[----:B------:R-:W-:Y:S01]  /*2040*/  IMAD.WIDE.U32 R136, R124, R12, R126 ;  /* 0x0000000c7c887225 */ /* 0x000fe200078e007e */
[----:B------:R-:W-:Y:S02]  /*2050*/  ISETP.GT.AND P1, PT, R122, 0x8, PT ;  /* 0x000000087a00780c */ /* 0x000fe40003f24270 */
[----:B------:R-:W-:Y:S01]  /*2060*/  PRMT R138, R72, 0x7610, R138 ;  /* 0x00007610488a7816 */ /* 0x000fe2000000008a */
[----:B------:R-:W-:Y:S01]  /*2070*/  FMUL R130, R130, R121 ;  /* 0x0000007982827220 */ /* 0x000fe20000400000 */
[----:B------:R-:W-:Y:S01]  /*2080*/  IADD3 R131, P4, R14, R136, RZ ;  /* 0x000000880e837210 */ /* 0x000fe20007f9e0ff */
[----:B------:R-:W-:Y:S01]  /*2090*/  IMAD.IADD R135, R135, 0x1, R137 ;  /* 0x0000000187877824 */ /* 0x000fe200078e0289 */
[----:B------:R-:W-:Y:S01]  /*20a0*/  ISETP.GT.AND P3, PT, R0, RZ, P1 ;  /* 0x000000ff0000720c */ /* 0x000fe20000f64270 */
[----:B------:R-:W-:Y:S02]  /*20b0*/  FFMA R73, R73, R120, R130 ;  /* 0x0000007849497223 */ /* 0x000fe40000000082 */
[----:B------:R-:W-:Y:S01]  /*20c0*/  IMAD.X R134, R135, 0x1, R21, P4 ;  /* 0x0000000187867824 */ /* 0x000fe200020e0615 */
[----:B------:R-:W-:-:S02]  /*20d0*/  LEA R130, P4, R131, R8, 0x1 ;  /* 0x0000000883827211 */ /* 0x000fc400078808ff */
[----:B------:R-:W-:Y:S02]  /*20e0*/  F2FP.BF16.F32.PACK_AB R73, RZ, R73 ;  /* 0x00000049ff49723e */ /* 0x000fe400000010ff */
[----:B------:R-:W-:Y:S02]  /*20f0*/  LEA.HI.X R131, R131, R9, R134, 0x1, P4 ;  /* 0x0000000983837211 */ /* 0x000fe400020f0c86 */
[----:B------:R-:W-:-:S05]  /*2100*/  PRMT R137, R73, 0x7610, R137 ;  /* 0x0000761049897816 */ /* 0x000fca0000000089 */
[----:B------:R1:W-:Y:S04]  /*2110*/  @P2 STG.E.U16 desc[UR36][R132.64+0x2], R137 ;  /* 0x0000028984002986 */ /* 0x0003e8000c101524 */
[----:B------:R2:W3:Y:S01]  /*2120*/  @P3 LDG.E.LTC128B.U16 R138, desc[UR36][R130.64] ;  /* 0x00000024828a3981 */ /* 0x0004e2000c1e1520 */
[----:B------:R-:W-:Y:S01]  /*2130*/  IADD3 R136, P2, R6, R136, RZ ;  /* 0x0000008806887210 */ /* 0x000fe20007f5e0ff */
[----:B------:R-:W-:Y:S01]  /*2140*/  IMAD.SHL.U32 R73, R4, 0x10, RZ ;  /* 0x0000001004497824 */ /* 0x000fe200078e00ff */
[----:B------:R-:W-:Y:S04]  /*2150*/  BSSY B1, `(.L_x_33) ;  /* 0x0000011000017945 */ /* 0x000fe80003800000 */
[----:B------:R-:W-:Y:S01]  /*2160*/  IADD3 R134, P4, R73, R132, RZ ;  /* 0x0000008449867210 */ /* 0x000fe20007f9e0ff */
[----:B-1----:R-:W-:Y:S01]  /*2170*/  IMAD.X R137, R7, 0x1, R135, P2 ;  /* 0x0000000107897824 */ /* 0x002fe200010e0687 */
[----:B------:R-:W-:Y:S01]  /*2180*/  ISETP.GT.AND P2, PT, R0, 0x1, P1 ;  /* 0x000000010000780c */ /* 0x000fe20000f44270 */
[----:B------:R-:W-:-:S03]  /*2190*/  IMAD.WIDE.U32 R136, R23, R10, R136 ;  /* 0x0000000a17887225 */ /* 0x000fc600078e0088 */
[----:B--2---:R-:W-:Y:S01]  /*21a0*/  LEA R130, P5, R136, R8, 0x1 ;  /* 0x0000000888827211 */ /* 0x004fe200078a08ff */
[----:B---3--:R-:W-:-:S04]  /*21b0*/  IMAD.U32 R72, R138, 0x10000, RZ ;  /* 0x000100008a487824 */ /* 0x008fc800078e00ff */
[----:B------:R-:W-:Y:S01]  /*21c0*/  FMUL R135, R72, R121 ;  /* 0x0000007948877220 */ /* 0x000fe20000400000 */
[----:B------:R-:W-:-:S03]  /*21d0*/  SHF.L.U64.HI R72, R4, 0x4, R5 ;  /* 0x0000000404487819 */ /* 0x000fc60000010205 */
[----:B------:R-:W-:Y:S01]  /*21e0*/  FFMA R135, R74, R120, R135 ;  /* 0x000000784a877223 */ /* 0x000fe20000000087 */
[----:B------:R-:W-:-:S04]  /*21f0*/  IMAD.IADD R74, R11, 0x1, R137 ;  /* 0x000000010b4a7824 */ /* 0x000fc800078e0289 */
[----:B------:R-:W-:Y:S01]  /*2200*/  F2FP.BF16.F32.PACK_AB R137, RZ, R135 ;  /* 0x00000087ff89723e */ /* 0x000fe200000010ff */
[----:B------:R-:W-:Y:S01]  /*2210*/  IMAD.X R135, R72, 0x1, R133, P4 ;  /* 0x0000000148877824 */ /* 0x000fe200020e0685 */
[----:B------:R-:W-:-:S04]  /*2220*/  LEA.HI.X R131, R136, R9, R74, 0x1, P5 ;  /* 0x0000000988837211 */ /* 0x000fc800028f0c4a */
[----:B------:R1:W-:Y:S01]  /*2230*/  @P3 STG.E.U16 desc[UR36][R134.64], R137 ;  /* 0x0000008986003986 */ /* 0x0003e2000c101524 */
[----:B------:R-:W-:Y:S05]  /*2240*/  @!P2 BRA `(.L_x_34) ;  /* 0x000000000004a947 */ /* 0x000fea0003800000 */
[----:B------:R2:W5:Y:S02]  /*2250*/  LDG.E.LTC128B.U16 R138, desc[UR36][R130.64+0x2] ;  /* 0x00000224828a7981 */ /* 0x000564000c1e1520 */
.L_x_34:
[----:B------:R-:W-:Y:S05]  /*2260*/  BSYNC B1 ;  /* 0x0000000000017941 */ /* 0x000fea0003800000 */
.L_x_33:
[----:B-----5:R-:W-:Y:S01]  /*2270*/  IMAD.U32 R74, R138, 0x10000, RZ ;  /* 0x000100008a4a7824 */ /* 0x020fe200078e00ff */
[----:B------:R-:W-:Y:S01]  /*2280*/  ISETP.GT.AND P3, PT, R0, 0x8, P0 ;  /* 0x000000080000780c */ /* 0x000fe20000764270 */
[----:B------:R-:W-:Y:S02]  /*2290*/  BSSY B1, `(.L_x_35) ;  /* 0x000000a000017945 */ /* 0x000fe40003800000 */
[----:B------:R-:W-:-:S04]  /*22a0*/  FMUL R74, R74, R121 ;  /* 0x000000794a4a7220 */ /* 0x000fc80000400000 */
[----:B------:R-:W-:Y:S01]  /*22b0*/  FFMA R74, R75, R120, R74 ;  /* 0x000000784b4a7223 */ /* 0x000fe2000000004a */
[----:B------:R-:W-:-:S04]  /*22c0*/  @P2 IMAD.MOV.U32 R75, RZ, RZ, R135 ;  /* 0x000000ffff4b2224 */ /* 0x000fc800078e0087 */
[----:B------:R-:W-:-:S04]  /*22d0*/  F2FP.BF16.F32.PACK_AB R74, RZ, R74 ;  /* 0x0000004aff4a723e */ /* 0x000fc800000010ff */
[----:B------:R-:W-:Y:S01]  /*22e0*/  PRMT R136, R74, 0x7610, R136 ;  /* 0x000076104a887816 */ /* 0x000fe20000000088 */
[----:B------:R-:W-:-:S05]  /*22f0*/  @P2 IMAD.MOV.U32 R74, RZ, RZ, R134 ;  /* 0x000000ffff4a2224 */ /* 0x000fca00078e0086 */
[----:B------:R3:W-:Y:S01]  /*2300*/  @P2 STG.E.U16 desc[UR36][R74.64+0x2], R136 ;  /* 0x000002884a002986 */ /* 0x0007e2000c101524 */
[----:B------:R-:W-:Y:S05]  /*2310*/  @!P3 BRA `(.L_x_36) ;  /* 0x000000000004b947 */ /* 0x000fea0003800000 */
[----:B------:R4:W5:Y:S02]  /*2320*/  LDG.E.LTC128B.U16 R138, desc[UR36][R128.64+0x10] ;  /* 0x00001024808a7981 */ /* 0x000964000c1e1520 */
.L_x_36:
[----:B------:R-:W-:Y:S05]  /*2330*/  BSYNC B1 ;  /* 0x0000000000017941 */ /* 0x000fea0003800000 */
.L_x_35:
[----:B---3-5:R-:W-:Y:S01]  /*2340*/  IMAD.U32 R74, R138, 0x10000, RZ ;  /* 0x000100008a4a7824 */ /* 0x028fe200078e00ff */
[----:B------:R-:W-:Y:S01]  /*2350*/  ISETP.GT.AND P2, PT, R0, 0x9, P0 ;  /* 0x000000090000780c */ /* 0x000fe20000744270 */
[----:B------:R-:W-:Y:S02]  /*2360*/  BSSY B1, `(.L_x_37) ;  /* 0x000000a000017945 */ /* 0x000fe40003800000 */
[----:B------:R-:W-:Y:S01]  /*2370*/  FMUL R75, R74, R121 ;  /* 0x000000794a4b7220 */ /* 0x000fe20000400000 */
[----:B------:R-:W-:-:S03]  /*2380*/  @P3 IMAD.MOV.U32 R74, RZ, RZ, R132 ;  /* 0x000000ffff4a3224 */ /* 0x000fc600078e0084 */
[----:B------:R-:W-:-:S05]  /*2390*/  FFMA R75, R76, R120, R75 ;  /* 0x000000784c4b7223 */ /* 0x000fca000000004b */
[----:B------:R-:W-:-:S04]  /*23a0*/  F2FP.BF16.F32.PACK_AB R75, RZ, R75 ;  /* 0x0000004bff4b723e */ /* 0x000fc800000010ff */
[----:B------:R-:W-:Y:S01]  /*23b0*/  PRMT R76, R75, 0x7610, R76 ;  /* 0x000076104b4c7816 */ /* 0x000fe2000000004c */
[----:B------:R-:W-:-:S05]  /*23c0*/  @P3 IMAD.MOV.U32 R75, RZ, RZ, R133 ;  /* 0x000000ffff4b3224 */ /* 0x000fca00078e0085 */
[----:B------:R3:W-:Y:S01]  /*23d0*/  @P3 STG.E.U16 desc[UR36][R74.64+0x10], R76 ;  /* 0x0000104c4a003986 */ /* 0x0007e2000c101524 */
[----:B------:R-:W-:Y:S05]  /*23e0*/  @!P2 BRA `(.L_x_38) ;  /* 0x000000000004a947 */ /* 0x000fea0003800000 */
[----:B------:R0:W5:Y:S02]  /*23f0*/  LDG.E.LTC128B.U16 R138, desc[UR36][R128.64+0x12] ;  /* 0x00001224808a7981 */ /* 0x000164000c1e1520 */
.L_x_38:
[----:B------:R-:W-:Y:S05]  /*2400*/  BSYNC B1 ;  /* 0x0000000000017941 */ /* 0x000fea0003800000 */
.L_x_37:
[----:B---3-5:R-:W-:Y:S01]  /*2410*/  IMAD.U32 R74, R138, 0x10000, RZ ;  /* 0x000100008a4a7824 */ /* 0x028fe200078e00ff */
[----:B------:R-:W-:Y:S01]  /*2420*/  ISETP.GT.AND P3, PT, R0, 0x8, P1 ;  /* 0x000000080000780c */ /* 0x000fe20000f64270 */
[----:B------:R-:W-:Y:S01]  /*2430*/  @P2 IMAD.MOV.U32 R75, RZ, RZ, R133 ;  /* 0x000000ffff4b2224 */ /* 0x000fe200078e0085 */
[----:B------:R-:W-:Y:S01]  /*2440*/  BSSY B1, `(.L_x_39) ;  /* 0x0000009000017945 */ /* 0x000fe20003800000 */
[----:B------:R-:W-:-:S04]  /*2450*/  FMUL R74, R74, R121 ;  /* 0x000000794a4a7220 */ /* 0x000fc80000400000 */
[----:B------:R-:W-:-:S05]  /*2460*/  FFMA R74, R77, R120, R74 ;  /* 0x000000784d4a7223 */ /* 0x000fca000000004a */
[----:B------:R-:W-:-:S04]  /*2470*/  F2FP.BF16.F32.PACK_AB R74, RZ, R74 ;  /* 0x0000004aff4a723e */ /* 0x000fc800000010ff */
[----:B------:R-:W-:Y:S01]  /*2480*/  PRMT R76, R74, 0x7610, R76 ;  /* 0x000076104a4c7816 */ /* 0x000fe2000000004c */
[----:B------:R-:W-:-:S05]  /*2490*/  @P2 IMAD.MOV.U32 R74, RZ, RZ, R132 ;  /* 0x000000ffff4a2224 */ /* 0x000fca00078e0084 */
[----:B------:R3:W-:Y:S01]  /*24a0*/  @P2 STG.E.U16 desc[UR36][R74.64+0x12], R76 ;  /* 0x0000124c4a002986 */ /* 0x0007e2000c101524 */
[----:B------:R-:W-:Y:S05]  /*24b0*/  @!P3 BRA `(.L_x_40) ;  /* 0x000000000004b947 */ /* 0x000fea0003800000 */
[----:B------:R0:W5:Y:S02]  /*24c0*/  LDG.E.LTC128B.U16 R138, desc[UR36][R130.64+0x10] ;  /* 0x00001024828a7981 */ /* 0x000164000c1e1520 */
.L_x_40:
[----:B------:R-:W-:Y:S05]  /*24d0*/  BSYNC B1 ;  /* 0x0000000000017941 */ /* 0x000fea0003800000 */
.L_x_39:
        /* <DEDUP_REMOVED lines=12> */
.L_x_42:
[----:B------:R-:W-:Y:S05]  /*25a0*/  BSYNC B1 ;  /* 0x0000000000017941 */ /* 0x000fea0003800000 */
.L_x_41:
        /* <DEDUP_REMOVED lines=12> */
.L_x_44:
[----:B------:R-:W-:Y:S05]  /*2670*/  BSYNC B1 ;  /* 0x0000000000017941 */ /* 0x000fea0003800000 */
.L_x_43:
        /* <DEDUP_REMOVED lines=12> */
.L_x_46:
[----:B------:R-:W-:Y:S05]  /*2740*/  BSYNC B1 ;  /* 0x0000000000017941 */ /* 0x000fea0003800000 */
.L_x_45:
        /* <DEDUP_REMOVED lines=12> */
.L_x_48:
[----:B------:R-:W-:Y:S05]  /*2810*/  BSYNC B1 ;  /* 0x0000000000017941 */ /* 0x000fea0003800000 */
.L_x_47:
[----:B---3-5:R-:W-:Y:S01]  /*2820*/  IMAD.U32 R74, R138, 0x10000, RZ ;  /* 0x000100008a4a7824 */ /* 0x028fe200078e00ff */
[----:B------:R-:W-:Y:S01]  /*2830*/  ISETP.GT.AND P2, PT, R0, 0x11, P1 ;  /* 0x000000110000780c */ /* 0x000fe20000f44270 */
[----:B------:R-:W-:Y:S02]  /*2840*/  BSSY B1, `(.L_x_49) ;  /* 0x000000a000017945 */ /* 0x000fe40003800000 */
[----:B------:R-:W-:Y:S01]  /*2850*/  FMUL R75, R74, R121 ;  /* 0x000000794a4b7220 */ /* 0x000fe20000400000 */
[----:B------:R-:W-:-:S03]  /*2860*/  @P3 IMAD.MOV.U32 R74, RZ, RZ, R134 ;  /* 0x000000ffff4a3224 */ /* 0x000fc600078e0086 */
[----:B------:R-:W-:-:S05]  /*2870*/  FFMA R75, R82, R120, R75 ;  /* 0x00000078524b7223 */ /* 0x000fca000000004b */
[----:B------:R-:W-:-:S04]  /*2880*/  F2FP.BF16.F32.PACK_AB R75, RZ, R75 ;  /* 0x0000004bff4b723e */ /* 0x000fc800000010ff */
[----:B------:R-:W-:Y:S02]  /*2890*/  PRMT R76, R75, 0x7610, R76 ;  /* 0x000076104b4c7816 */ /* 0x000fe4000000004c */
[----:B------:R-:W-:-:S05]  /*28a0*/  @P3 MOV R75, R135 ;  /* 0x00000087004b3202 */ /* 0x000fca0000000f00 */
[----:B------:R3:W-:Y:S01]  /*28b0*/  @P3 STG.E.U16 desc[UR36][R74.64+0x20], R76 ;  /* 0x0000204c4a003986 */ /* 0x0007e2000c101524 */
[----:B------:R-:W-:Y:S05]  /*28c0*/  @!P2 BRA `(.L_x_50) ;  /* 0x000000000004a947 */ /* 0x000fea0003800000 */
[----:B------:R0:W5:Y:S02]  /*28d0*/  LDG.E.LTC128B.U16 R138, desc[UR36][R130.64+0x22] ;  /* 0x00002224828a7981 */ /* 0x000164000c1e1520 */
.L_x_50:
[----:B------:R-:W-:Y:S05]  /*28e0*/  BSYNC B1 ;  /* 0x0000000000017941 */ /* 0x000fea0003800000 */
.L_x_49:
        /* <DEDUP_REMOVED lines=12> */
.L_x_52:
[----:B------:R-:W-:Y:S05]  /*29b0*/  BSYNC B1 ;  /* 0x0000000000017941 */ /* 0x000fea0003800000 */
.L_x_51:
        /* <DEDUP_REMOVED lines=12> */
.L_x_54:
[----:B------:R-:W-:Y:S05]  /*2a80*/  BSYNC B1 ;  /* 0x0000000000017941 */ /* 0x000fea0003800000 */
.L_x_53:
        /* <DEDUP_REMOVED lines=12> */
.L_x_56:
[----:B------:R-:W-:Y:S05]  /*2b50*/  BSYNC B1 ;  /* 0x0000000000017941 */ /* 0x000fea0003800000 */
.L_x_55:
        /* <DEDUP_REMOVED lines=12> */
.L_x_58:
[----:B------:R-:W-:Y:S05]  /*2c20*/  BSYNC B1 ;  /* 0x0000000000017941 */ /* 0x000fea0003800000 */
.L_x_57:
        /* <DEDUP_REMOVED lines=12> */
.L_x_60:
[----:B------:R-:W-:Y:S05]  /*2cf0*/  BSYNC B1 ;  /* 0x0000000000017941 */ /* 0x000fea0003800000 */
.L_x_59:
        /* <DEDUP_REMOVED lines=12> */
.L_x_62:
[----:B------:R-:W-:Y:S05]  /*2dc0*/  BSYNC B1 ;  /* 0x0000000000017941 */ /* 0x000fea0003800000 */
.L_x_61:
        /* <DEDUP_REMOVED lines=12> */
.L_x_64:
[----:B------:R-:W-:Y:S05]  /*2e90*/  BSYNC B1 ;  /* 0x0000000000017941 */ /* 0x000fea0003800000 */
.L_x_63:
        /* <DEDUP_REMOVED lines=12> */
.L_x_66:
[----:B------:R-:W-:Y:S05]  /*2f60*/  BSYNC B1 ;  /* 0x0000000000017941 */ /* 0x000fea0003800000 */
.L_x_65:
        /* <DEDUP_REMOVED lines=12> */
.L_x_68:
[----:B------:R-:W-:Y:S05]  /*3030*/  BSYNC B1 ;  /* 0x0000000000017941 */ /* 0x000fea0003800000 */
.L_x_67:
        /* <DEDUP_REMOVED lines=12> */
.L_x_70:
[----:B------:R-:W-:Y:S05]  /*3100*/  BSYNC B1 ;  /* 0x0000000000017941 */ /* 0x000fea0003800000 */
.L_x_69:
[----:B---3-5:R-:W-:Y:S01]  /*3110*/  SHF.L.U32 R74, R138, 0x10, RZ ;  /* 0x000000108a4a7819 */ /* 0x028fe200000006ff */
[----:B------:R-:W-:Y:S01]  /*3120*/  @P2 IMAD.MOV.U32 R75, RZ, RZ, R133 ;  /* 0x000000ffff4b2224 */ /* 0x000fe200078e0085 */
[----:B------:R-:W-:Y:S01]  /*3130*/  ISETP.GT.AND P3, PT, R0, 0x28, P1 ;  /* 0x000000280000780c */ /* 0x000fe20000f64270 */
[----:B------:R-:W-:Y:S02]  /*3140*/  BSSY B1, `(.L_x_71) ;  /* 0x0000009000017945 */ /* 0x000fe40003800000 */
        /* <DEDUP_REMOVED lines=8> */
.L_x_72:
[----:B------:R-:W-:Y:S05]  /*31d0*/  BSYNC B1 ;  /* 0x0000000000017941 */ /* 0x000fea0003800000 */
.L_x_71:
        /* <DEDUP_REMOVED lines=12> */
.L_x_74:
[----:B------:R-:W-:Y:S05]  /*32a0*/  BSYNC B1 ;  /* 0x0000000000017941 */ /* 0x000fea0003800000 */
.L_x_73:
        /* <DEDUP_REMOVED lines=12> */
.L_x_76:
[----:B------:R-:W-:Y:S05]  /*3370*/  BSYNC B1 ;  /* 0x0000000000017941 */ /* 0x000fea0003800000 */
.L_x_75:
        /* <DEDUP_REMOVED lines=12> */
.L_x_78:
[----:B------:R-:W-:Y:S05]  /*3440*/  BSYNC B1 ;  /* 0x0000000000017941 */ /* 0x000fea0003800000 */
.L_x_77:
        /* <DEDUP_REMOVED lines=12> */
.L_x_80:
[----:B------:R-:W-:Y:S05]  /*3510*/  BSYNC B1 ;  /* 0x0000000000017941 */ /* 0x000fea0003800000 */
.L_x_79:
        /* <DEDUP_REMOVED lines=12> */
.L_x_82:
[----:B------:R-:W-:Y:S05]  /*35e0*/  BSYNC B1 ;  /* 0x0000000000017941 */ /* 0x000fea0003800000 */
.L_x_81:
        /* <DEDUP_REMOVED lines=12> */
.L_x_84:
[----:B------:R-:W-:Y:S05]  /*36b0*/  BSYNC B1 ;  /* 0x0000000000017941 */ /* 0x000fea0003800000 */
.L_x_83:
        /* <DEDUP_REMOVED lines=12> */
.L_x_86:
[----:B------:R-:W-:Y:S05]  /*3780*/  BSYNC B1 ;  /* 0x0000000000017941 */ /* 0x000fea0003800000 */
.L_x_85:
        /* <DEDUP_REMOVED lines=12> */
.L_x_88:
[----:B------:R-:W-:Y:S05]  /*3850*/  BSYNC B1 ;  /* 0x0000000000017941 */ /* 0x000fea0003800000 */
.L_x_87:
        /* <DEDUP_REMOVED lines=12> */
.L_x_90:
[----:B------:R-:W-:Y:S05]  /*3920*/  BSYNC B1 ;  /* 0x0000000000017941 */ /* 0x000fea0003800000 */
.L_x_89:
        /* <DEDUP_REMOVED lines=12> */
.L_x_92:
[----:B------:R-:W-:Y:S05]  /*39f0*/  BSYNC B1 ;  /* 0x0000000000017941 */ /* 0x000fea0003800000 */
.L_x_91:
        /* <DEDUP_REMOVED lines=12> */
.L_x_94:
[----:B------:R-:W-:Y:S05]  /*3ac0*/  BSYNC B1 ;  /* 0x0000000000017941 */ /* 0x000fea0003800000 */
.L_x_93:
        /* <DEDUP_REMOVED lines=12> */
.L_x_96:
[----:B------:R-:W-:Y:S05]  /*3b90*/  BSYNC B1 ;  /* 0x0000000000017941 */ /* 0x000fea0003800000 */
.L_x_95:
        /* <DEDUP_REMOVED lines=12> */
.L_x_98:
[----:B------:R-:W-:Y:S05]  /*3c60*/  BSYNC B1 ;  /* 0x0000000000017941 */ /* 0x000fea0003800000 */
.L_x_97:
        /* <DEDUP_REMOVED lines=12> */
.L_x_100:
[----:B------:R-:W-:Y:S05]  /*3d30*/  BSYNC B1 ;  /* 0x0000000000017941 */ /* 0x000fea0003800000 */
.L_x_99:
        /* <DEDUP_REMOVED lines=12> */
.L_x_102:
[----:B------:R-:W-:Y:S05]  /*3e00*/  BSYNC B1 ;  /* 0x0000000000017941 */ /* 0x000fea0003800000 */
.L_x_101:
        /* <DEDUP_REMOVED lines=12> */
.L_x_104:
[----:B------:R-:W-:Y:S05]  /*3ed0*/  BSYNC B1 ;  /* 0x0000000000017941 */ /* 0x000fea0003800000 */
.L_x_103:
        /* <DEDUP_REMOVED lines=12> */
.L_x_106:
[----:B------:R-:W-:Y:S05]  /*3fa0*/  BSYNC B1 ;  /* 0x0000000000017941 */ /* 0x000fea0003800000 */
.L_x_105:
        /* <DEDUP_REMOVED lines=12> */
.L_x_108:
[----:B------:R-:W-:Y:S05]  /*4070*/  BSYNC B1 ;  /* 0x0000000000017941 */ /* 0x000fea0003800000 */
.L_x_107:
        /* <DEDUP_REMOVED lines=12> */
.L_x_110:
[----:B------:R-:W-:Y:S05]  /*4140*/  BSYNC B1 ;  /* 0x0000000000017941 */ /* 0x000fea0003800000 */
.L_x_109:
        /* <DEDUP_REMOVED lines=12> */
.L_x_112:
[----:B------:R-:W-:Y:S05]  /*4210*/  BSYNC B1 ;  /* 0x0000000000017941 */ /* 0x000fea0003800000 */
.L_x_111:
        /* <DEDUP_REMOVED lines=12> */
.L_x_114:
[----:B------:R-:W-:Y:S05]  /*42e0*/  BSYNC B1 ;  /* 0x0000000000017941 */ /* 0x000fea0003800000 */
.L_x_113:
        /* <DEDUP_REMOVED lines=12> */
.L_x_116:
[----:B------:R-:W-:Y:S05]  /*43b0*/  BSYNC B1 ;  /* 0x0000000000017941 */ /* 0x000fea0003800000 */
.L_x_115:
        /* <DEDUP_REMOVED lines=12> */
.L_x_118:
[----:B------:R-:W-:Y:S05]  /*4480*/  BSYNC B1 ;  /* 0x0000000000017941 */ /* 0x000fea0003800000 */
.L_x_117:
        /* <DEDUP_REMOVED lines=12> */
.L_x_120:
[----:B------:R-:W-:Y:S05]  /*4550*/  BSYNC B1 ;  /* 0x0000000000017941 */ /* 0x000fea0003800000 */
.L_x_119:
[----:B---3-5:R-:W-:Y:S01]  /*4560*/  IMAD.U32 R74, R138, 0x10000, RZ ;  /* 0x000100008a4a7824 */ /* 0x028fe200078e00ff */
[----:B------:R-:W-:Y:S01]  /*4570*/  ISETP.GT.AND P1, PT, R0, 0x59, P1 ;  /* 0x000000590000780c */ /* 0x000fe20000f24270 */
[----:B------:R-:W-:Y:S01]  /*4580*/  BSSY B1, `(.L_x_121) ;  /* 0x000000b000017945 */ /* 0x000fe20003800000 */
[----:B------:R-:W-:Y:S01]  /*4590*/  IADD3 R83, P0, R124, 0x80, RZ ;  /* 0x000000807c537810 */ /* 0x000fe20007f1e0ff */
        /* <DEDUP_REMOVED lines=9> */
.L_x_122:
[----:B------:R-:W-:Y:S05]  /*4630*/  BSYNC B1 ;  /* 0x0000000000017941 */ /* 0x000fea0003800000 */
.L_x_121:
[----:B---3-5:R-:W-:Y:S01]  /*4640*/  IMAD.U32 R74, R138, 0x10000, RZ ;  /* 0x000100008a4a7824 */ /* 0x028fe200078e00ff */
[----:B------:R-:W-:Y:S01]  /*4650*/  BSSY B1, `(.L_x_123) ;  /* 0x0000011000017945 */ /* 0x000fe20003800000 */
[----:B------:R-:W-:Y:S01]  /*4660*/  IMAD.X R125, RZ, RZ, R125, P0 ;  /* 0x000000ffff7d7224 */ /* 0x000fe200000e067d */
[----:B------:R-:W-:Y:S01]  /*4670*/  ISETP.GT.AND P0, PT, R122, 0x80, PT ;  /* 0x000000807a00780c */ /* 0x000fe20003f04270 */
[----:B------:R-:W-:Y:S02]  /*4680*/  FMUL R74, R74, R121 ;  /* 0x000000794a4a7220 */ /* 0x000fe40000400000 */
[----:B------:R-:W-:Y:S01]  /*4690*/  IMAD R76, R125, R12, RZ ;  /* 0x0000000c7d4c7224 */ /* 0x000fe200078e02ff */
[----:B------:R-:W-:Y:S01]  /*46a0*/  ISETP.GT.AND P3, PT, R0, RZ, P0 ;  /* 0x000000ff0000720c */ /* 0x000fe20000764270 */
[----:B------:R-:W-:Y:S01]  /*46b0*/  FFMA R119, R119, R120, R74 ;  /* 0x0000007877777223 */ /* 0x000fe2000000004a */
[----:B------:R-:W-:-:S04]  /*46c0*/  IMAD.WIDE.U32 R74, R83, R12, R20 ;  /* 0x0000000c534a7225 */ /* 0x000fc800078e0014 */
[----:B------:R-:W-:Y:S01]  /*46d0*/  F2FP.BF16.F32.PACK_AB R119, RZ, R119 ;  /* 0x00000077ff77723e */ /* 0x000fe200000010ff */
[----:B------:R-:W-:Y:S01]  /*46e0*/  IMAD R81, R83, R13, R76 ;  /* 0x0000000d53517224 */ /* 0x000fe200078e024c */
[----:B------:R-:W-:-:S03]  /*46f0*/  LEA R76, P2, R74, R8, 0x1 ;  /* 0x000000084a4c7211 */ /* 0x000fc600078408ff */
[----:B------:R3:W-:Y:S01]  /*4700*/  @P1 STG.E.U16 desc[UR36][R134.64+0xb2], R119 ;  /* 0x0000b27786001986 */ /* 0x0007e2000c101524 */
[----:B------:R-:W-:-:S05]  /*4710*/  IMAD.IADD R13, R75, 0x1, R81 ;  /* 0x000000014b0d7824 */ /* 0x000fca00078e0251 */
[----:B------:R-:W-:Y:S01]  /*4720*/  LEA.HI.X R77, R74, R9, R13, 0x1, P2 ;  /* 0x000000094a4d7211 */ /* 0x000fe200010f0c0d */
[----:B------:R-:W-:Y:S01]  /*4730*/  IMAD.WIDE.U32 R74, R83, R12, R6 ;  /* 0x0000000c534a7225 */ /* 0x000fe200078e0006 */
[----:B------:R-:W-:Y:S06]  /*4740*/  @!P3 BRA `(.L_x_124) ;  /* 0x000000000004b947 */ /* 0x000fec0003800000 */
[----:B------:R0:W5:Y:S02]  /*4750*/  LDG.E.LTC128B.U16 R138, desc[UR36][R76.64] ;  /* 0x000000244c8a7981 */ /* 0x000164000c1e1520 */
.L_x_124:
[----:B------:R-:W-:Y:S05]  /*4760*/  BSYNC B1 ;  /* 0x0000000000017941 */ /* 0x000fea0003800000 */
.L_x_123:
[----:B0----5:R-:W-:Y:S01]  /*4770*/  IMAD.U32 R76, R138, 0x10000, RZ ;  /* 0x000100008a4c7824 */ /* 0x021fe200078e00ff */
[----:B------:R-:W-:Y:S01]  /*4780*/  ISETP.GT.AND P2, PT, R0, 0x1, P0 ;  /* 0x000000010000780c */ /* 0x000fe20000744270 */
[----:B------:R-:W-:Y:S01]  /*4790*/  IMAD.IADD R75, R81, 0x1, R75 ;  /* 0x00000001514b7824 */ /* 0x000fe200078e024b */
[----:B------:R-:W-:Y:S01]  /*47a0*/  BSSY B1, `(.L_x_125) ;  /* 0x000000d000017945 */ /* 0x000fe20003800000 */
[----:B------:R-:W-:Y:S01]  /*47b0*/  FMUL R13, R76, R121 ;  /* 0x000000794c0d7220 */ /* 0x000fe20000400000 */
[----:B------:R-:W-:Y:S01]  /*47c0*/  LEA R76, P1, R4, R132, 0x8 ;  /* 0x00000084044c7211 */ /* 0x000fe200078240ff */
[----:B------:R-:W-:-:S04]  /*47d0*/  IMAD.WIDE.U32 R78, R23, R10, R74 ;  /* 0x0000000a174e7225 */ /* 0x000fc800078e004a */
[----:B------:R-:W-:Y:S01]  /*47e0*/  FFMA R13, R24, R120, R13 ;  /* 0x00000078180d7223 */ /* 0x000fe2000000000d */
[----:B------:R-:W-:Y:S01]  /*47f0*/  LEA.HI.X R77, R4, R133, R5, 0x8, P1 ;  /* 0x00000085044d7211 */ /* 0x000fe200008f4405 */
[----:B------:R-:W-:Y:S01]  /*4800*/  IMAD.IADD R24, R11, 0x1, R79 ;  /* 0x000000010b187824 */ /* 0x000fe200078e024f */
[C---:B------:R-:W-:Y:S02]  /*4810*/  LEA R74, P4, R78.reuse, R8, 0x1 ;  /* 0x000000084e4a7211 */ /* 0x040fe400078808ff */
[----:B------:R-:W-:Y:S02]  /*4820*/  F2FP.BF16.F32.PACK_AB R13, RZ, R13 ;  /* 0x0000000dff0d723e */ /* 0x000fe400000010ff */
[----:B------:R-:W-:-:S03]  /*4830*/  LEA.HI.X R75, R78, R9, R24, 0x1, P4 ;  /* 0x000000094e4b7211 */ /* 0x000fc600020f0c18 */
[----:B------:R0:W-:Y:S01]  /*4840*/  @P3 STG.E.U16 desc[UR36][R76.64], R13 ;  /* 0x0000000d4c003986 */ /* 0x0001e2000c101524 */
[----:B------:R-:W-:Y:S05]  /*4850*/  @!P2 BRA `(.L_x_126) ;  /* 0x000000000004a947 */ /* 0x000fea0003800000 */
[----:B------:R0:W5:Y:S02]  /*4860*/  LDG.E.LTC128B.U16 R138, desc[UR36][R74.64+0x2] ;  /* 0x000002244a8a7981 */ /* 0x000164000c1e1520 */
.L_x_126:
[----:B------:R-:W-:Y:S05]  /*4870*/  BSYNC B1 ;  /* 0x0000000000017941 */ /* 0x000fea0003800000 */
.L_x_125:
[----:B-----5:R-:W-:Y:S01]  /*4880*/  IMAD.U32 R4, R138, 0x10000, RZ ;  /* 0x000100008a047824 */ /* 0x020fe200078e00ff */
[----:B------:R-:W-:Y:S01]  /*4890*/  ISETP.GT.AND P1, PT, R122, 0x88, PT ;  /* 0x000000887a00780c */ /* 0x000fe20003f24270 */
[----:B0-----:R-:W-:Y:S01]  /*48a0*/  IMAD.WIDE.U32 R12, R83, R12, R126 ;  /* 0x0000000c530c7225 */ /* 0x001fe200078e007e */
[----:B------:R-:W-:Y:S03]  /*48b0*/  BSSY B1, `(.L_x_127) ;  /* 0x0000011000017945 */ /* 0x000fe60003800000 */
[----:B------:R-:W-:Y:S01]  /*48c0*/  FMUL R4, R4, R121 ;  /* 0x0000007904047220 */ /* 0x000fe20000400000 */
[----:B------:R-:W-:Y:S01]  /*48d0*/  ISETP.GT.AND P3, PT, R0, RZ, P1 ;  /* 0x000000ff0000720c */ /* 0x000fe20000f64270 */
[----:B------:R-:W-:Y:S01]  /*48e0*/  IMAD.IADD R81, R81, 0x1, R13 ;  /* 0x0000000151517824 */ /* 0x000fe200078e020d */
[----:B------:R-:W-:Y:S01]  /*48f0*/  IADD3 R14, P5, R14, R12, RZ ;  /* 0x0000000c0e0e7210 */ /* 0x000fe20007fbe0ff */
[----:B------:R-:W-:Y:S01]  /*4900*/  FFMA R4, R25, R120, R4 ;  /* 0x0000007819047223 */ /* 0x000fe20000000004 */
[----:B------:R-:W-:Y:S01]  /*4910*/  @P2 IMAD.MOV.U32 R15, RZ, RZ, R77 ;  /* 0x000000ffff0f2224 */ /* 0x000fe200078e004d */
[----:B------:R-:W-:-:S02]  /*4920*/  IADD3 R12, P4, R6, R12, RZ ;  /* 0x0000000c060c7210 */ /* 0x000fc40007f9e0ff */
[--C-:B------:R-:W-:Y:S01]  /*4930*/  IMAD.X R20, R81, 0x1, R21.reuse, P5 ;  /* 0x0000000151147824 */ /* 0x100fe200028e0615 */
[----:B------:R-:W-:Y:S02]  /*4940*/  F2FP.BF16.F32.PACK_AB R5, RZ, R4 ;  /* 0x00000004ff05723e */ /* 0x000fe400000010ff */
[C---:B------:R-:W-:Y:S02]  /*4950*/  LEA R4, P5, R14.reuse, R8, 0x1 ;  /* 0x000000080e047211 */ /* 0x040fe400078a08ff */
[----:B------:R-:W-:Y:S02]  /*4960*/  PRMT R21, R5, 0x7610, R21 ;  /* 0x0000761005157816 */ /* 0x000fe40000000015 */
[----:B------:R-:W-:Y:S01]  /*4970*/  LEA.HI.X R5, R14, R9, R20, 0x1, P5 ;  /* 0x000000090e057211 */ /* 0x000fe200028f0c14 */
[----:B------:R-:W-:-:S05]  /*4980*/  @P2 IMAD.MOV.U32 R14, RZ, RZ, R76 ;  /* 0x000000ffff0e2224 */ /* 0x000fca00078e004c */
[----:B------:R0:W-:Y:S01]  /*4990*/  @P2 STG.E.U16 desc[UR36][R14.64+0x2], R21 ;  /* 0x000002150e002986 */ /* 0x0001e2000c101524 */
[----:B------:R-:W-:Y:S05]  /*49a0*/  @!P3 BRA `(.L_x_128) ;  /* 0x000000000004b947 */ /* 0x000fea0003800000 */
[----:B------:R0:W5:Y:S02]  /*49b0*/  LDG.E.LTC128B.U16 R138, desc[UR36][R4.64] ;  /* 0x00000024048a7981 */ /* 0x000164000c1e1520 */
.L_x_128:
[----:B------:R-:W-:Y:S05]  /*49c0*/  BSYNC B1 ;  /* 0x0000000000017941 */ /* 0x000fea0003800000 */
.L_x_127:
[----:B0----5:R-:W-:Y:S01]  /*49d0*/  IMAD.U32 R4, R138, 0x10000, RZ ;  /* 0x000100008a047824 */ /* 0x021fe200078e00ff */
[----:B------:R-:W-:Y:S01]  /*49e0*/  IADD3.X R13, R7, R81, RZ, P4, !PT ;  /* 0x00000051070d7210 */ /* 0x000fe200027fe4ff */
[----:B------:R-:W-:Y:S01]  /*49f0*/  BSSY B1, `(.L_x_129) ;  /* 0x000000e000017945 */ /* 0x000fe20003800000 */
[----:B------:R-:W-:Y:S01]  /*4a00*/  ISETP.GT.AND P2, PT, R0, 0x1, P1 ;  /* 0x000000010000780c */ /* 0x000fe20000f44270 */
[----:B------:R-:W-:Y:S01]  /*4a10*/  FMUL R5, R4, R121 ;  /* 0x0000007904057220 */ /* 0x000fe20000400000 */
[----:B------:R-:W-:Y:S01]  /*4a20*/  IADD3 R4, P4, R76, R73, RZ ;  /* 0x000000494c047210 */ /* 0x000fe20007f9e0ff */
[----:B------:R-:W-:-:S04]  /*4a30*/  IMAD.WIDE.U32 R6, R23, R10, R12 ;  /* 0x0000000a17067225 */ /* 0x000fc800078e000c */
[----:B------:R-:W-:Y:S01]  /*4a40*/  FFMA R5, R26, R120, R5 ;  /* 0x000000781a057223 */ /* 0x000fe20000000005 */
[----:B------:R-:W-:Y:S01]  /*4a50*/  IMAD.IADD R11, R11, 0x1, R7 ;  /* 0x000000010b0b7824 */ /* 0x000fe200078e0207 */
[----:B------:R-:W-:-:S03]  /*4a60*/  LEA R8, P5, R6, R8, 0x1 ;  /* 0x0000000806087211 */ /* 0x000fc600078a08ff */
[----:B------:R-:W-:Y:S01]  /*4a70*/  F2FP.BF16.F32.PACK_AB R7, RZ, R5 ;  /* 0x00000005ff07723e */ /* 0x000fe200000010ff */
[----:B------:R-:W-:Y:S01]  /*4a80*/  IMAD.X R5, R77, 0x1, R72, P4 ;  /* 0x000000014d057824 */ /* 0x000fe200020e0648 */
[----:B------:R-:W-:-:S04]  /*4a90*/  LEA.HI.X R9, R6, R9, R11, 0x1, P5 ;  /* 0x0000000906097211 */ /* 0x000fc800028f0c0b */
[----:B------:R0:W-:Y:S01]  /*4aa0*/  @P3 STG.E.U16 desc[UR36][R4.64], R7 ;  /* 0x0000000704003986 */ /* 0x0001e2000c101524 */
[----:B------:R-:W-:Y:S05]  /*4ab0*/  @!P2 BRA `(.L_x_130) ;  /* 0x000000000004a947 */ /* 0x000fea0003800000 */
[----:B------:R0:W5:Y:S02]  /*4ac0*/  LDG.E.LTC128B.U16 R138, desc[UR36][R8.64+0x2] ;  /* 0x00000224088a7981 */ /* 0x000164000c1e1520 */
.L_x_130:
[----:B------:R-:W-:Y:S05]  /*4ad0*/  BSYNC B1 ;  /* 0x0000000000017941 */ /* 0x000fea0003800000 */
.L_x_129:
[----:B-----5:R-:W-:Y:S01]  /*4ae0*/  IMAD.U32 R6, R138, 0x10000, RZ ;  /* 0x000100008a067824 */ /* 0x020fe200078e00ff */
[----:B------:R-:W-:Y:S01]  /*4af0*/  ISETP.GT.AND P3, PT, R0, 0x8, P0 ;  /* 0x000000080000780c */ /* 0x000fe20000764270 */
[----:B------:R-:W-:Y:S02]  /*4b00*/  BSSY B1, `(.L_x_131) ;  /* 0x0000007000017945 */ /* 0x000fe40003800000 */
[----:B------:R-:W-:-:S04]  /*4b10*/  FMUL R6, R6, R121 ;  /* 0x0000007906067220 */ /* 0x000fc80000400000 */
[----:B------:R-:W-:-:S05]  /*4b20*/  FFMA R6, R27, R120, R6 ;  /* 0x000000781b067223 */ /* 0x000fca0000000006 */
[----:B------:R-:W-:-:S05]  /*4b30*/  F2FP.BF16.F32.PACK_AB R6, RZ, R6 ;  /* 0x00000006ff06723e */ /* 0x000fca00000010ff */
[----:B------:R0:W-:Y:S01]  /*4b40*/  @P2 STG.E.U16 desc[UR36][R4.64+0x2], R6 ;  /* 0x0000020604002986 */ /* 0x0001e2000c101524 */
[----:B------:R-:W-:Y:S05]  /*4b50*/  @!P3 BRA `(.L_x_132) ;  /* 0x000000000004b947 */ /* 0x000fea0003800000 */
[----:B------:R0:W5:Y:S02]  /*4b60*/  LDG.E.LTC128B.U16 R138, desc[UR36][R74.64+0x10] ;  /* 0x000010244a8a7981 */ /* 0x000164000c1e1520 */
.L_x_132:
[----:B------:R-:W-:Y:S05]  /*4b70*/  BSYNC B1 ;  /* 0x0000000000017941 */ /* 0x000fea0003800000 */
.L_x_131:
[----:B0----5:R-:W-:Y:S01]  /*4b80*/  IMAD.U32 R6, R138, 0x10000, RZ ;  /* 0x000100008a067824 */ /* 0x021fe200078e00ff */
        /* <DEDUP_REMOVED lines=11> */
.L_x_134:
[----:B------:R-:W-:Y:S05]  /*4c40*/  BSYNC B1 ;  /* 0x0000000000017941 */ /* 0x000fea0003800000 */
.L_x_133:
[----:B0----5:R-:W-:Y:S01]  /*4c50*/  IMAD.U32 R6, R138, 0x10000, RZ ;  /* 0x000100008a067824 */ /* 0x021fe200078e00ff */
        /* <DEDUP_REMOVED lines=11> */
.L_x_136:
[----:B------:R-:W-:Y:S05]  /*4d10*/  BSYNC B1 ;  /* 0x0000000000017941 */ /* 0x000fea0003800000 */
.L_x_135:
[----:B0----5:R-:W-:Y:S01]  /*4d20*/  IMAD.U32 R6, R138, 0x10000, RZ ;  /* 0x000100008a067824 */ /* 0x021fe200078e00ff */
        /* <DEDUP_REMOVED lines=8> */
.L_x_138:
[----:B------:R-:W-:Y:S05]  /*4db0*/  BSYNC B1 ;  /* 0x0000000000017941 */ /* 0x000fea0003800000 */
.L_x_137:
        /* <DEDUP_REMOVED lines=9> */
.L_x_140:
[----:B------:R-:W-:Y:S05]  /*4e50*/  BSYNC B1 ;  /* 0x0000000000017941 */ /* 0x000fea0003800000 */
.L_x_139:
        /* <DEDUP_REMOVED lines=12> */
.L_x_142:
[----:B------:R-:W-:Y:S05]  /*4f20*/  BSYNC B1 ;  /* 0x0000000000017941 */ /* 0x000fea0003800000 */
.L_x_141:
        /* <DEDUP_REMOVED lines=12> */
.L_x_144:
[----:B------:R-:W-:Y:S05]  /*4ff0*/  BSYNC B1 ;  /* 0x0000000000017941 */ /* 0x000fea0003800000 */
.L_x_143:
        /* <DEDUP_REMOVED lines=9> */
.L_x_146:
[----:B------:R-:W-:Y:S05]  /*5090*/  BSYNC B1 ;  /* 0x0000000000017941 */ /* 0x000fea0003800000 */
.L_x_145:
        /* <DEDUP_REMOVED lines=9> */
.L_x_148:
[----:B------:R-:W-:Y:S05]  /*5130*/  BSYNC B1 ;  /* 0x0000000000017941 */ /* 0x000fea0003800000 */
.L_x_147:
        /* <DEDUP_REMOVED lines=12> */
.L_x_150:
[----:B------:R-:W-:Y:S05]  /*5200*/  BSYNC B1 ;  /* 0x0000000000017941 */ /* 0x000fea0003800000 */
.L_x_149:
        /* <DEDUP_REMOVED lines=12> */
.L_x_152:
[----:B------:R-:W-:Y:S05]  /*52d0*/  BSYNC B1 ;  /* 0x0000000000017941 */ /* 0x000fea0003800000 */
.L_x_151:
        /* <DEDUP_REMOVED lines=9> */
.L_x_154:
[----:B------:R-:W-:Y:S05]  /*5370*/  BSYNC B1 ;  /* 0x0000000000017941 */ /* 0x000fea0003800000 */
.L_x_153:
        /* <DEDUP_REMOVED lines=9> */
.L_x_156:
[----:B------:R-:W-:Y:S05]  /*5410*/  BSYNC B1 ;  /* 0x0000000000017941 */ /* 0x000fea0003800000 */
.L_x_155:
[----:B0----5:R-:W-:Y:S01]  /*5420*/  IMAD.U32 R6, R138, 0x10000, RZ ;  /* 0x000100008a067824 */ /* 0x021fe200078e00ff */
        /* <DEDUP_REMOVED lines=11> */
.L_x_158:
[----:B------:R-:W-:Y:S05]  /*54e0*/  BSYNC B1 ;  /* 0x0000000000017941 */ /* 0x000fea0003800000 */
.L_x_157:
        /* <DEDUP_REMOVED lines=12> */
.L_x_160:
[----:B------:R-:W-:Y:S05]  /*55b0*/  BSYNC B1 ;  /* 0x0000000000017941 */ /* 0x000fea0003800000 */
.L_x_159:
        /* <DEDUP_REMOVED lines=9> */
.L_x_162:
[----:B------:R-:W-:Y:S05]  /*5650*/  BSYNC B1 ;  /* 0x0000000000017941 */ /* 0x000fea0003800000 */
.L_x_161:
        /* <DEDUP_REMOVED lines=9> */
.L_x_164:
[----:B------:R-:W-:Y:S05]  /*56f0*/  BSYNC B1 ;  /* 0x0000000000017941 */ /* 0x000fea0003800000 */
.L_x_163:
        /* <DEDUP_REMOVED lines=12> */
.L_x_166:
[----:B------:R-:W-:Y:S05]  /*57c0*/  BSYNC B1 ;  /* 0x0000000000017941 */ /* 0x000fea0003800000 */
.L_x_165:
        /* <DEDUP_REMOVED lines=12> */
.L_x_168:
[----:B------:R-:W-:Y:S05]  /*5890*/  BSYNC B1 ;  /* 0x0000000000017941 */ /* 0x000fea0003800000 */
.L_x_167:
        /* <DEDUP_REMOVED lines=9> */
.L_x_170:
[----:B------:R-:W-:Y:S05]  /*5930*/  BSYNC B1 ;  /* 0x0000000000017941 */ /* 0x000fea0003800000 */
.L_x_169:
        /* <DEDUP_REMOVED lines=9> */
.L_x_172:
[----:B------:R-:W-:Y:S05]  /*59d0*/  BSYNC B1 ;  /* 0x0000000000017941 */ /* 0x000fea0003800000 */
.L_x_171:
        /* <DEDUP_REMOVED lines=12> */
.L_x_174:
[----:B------:R-:W-:Y:S05]  /*5aa0*/  BSYNC B1 ;  /* 0x0000000000017941 */ /* 0x000fea0003800000 */
.L_x_173:
        /* <DEDUP_REMOVED lines=12> */
.L_x_176:
[----:B------:R-:W-:Y:S05]  /*5b70*/  BSYNC B1 ;  /* 0x0000000000017941 */ /* 0x000fea0003800000 */
.L_x_175:
        /* <DEDUP_REMOVED lines=9> */
.L_x_178:
[----:B------:R-:W-:Y:S05]  /*5c10*/  BSYNC B1 ;  /* 0x0000000000017941 */ /* 0x000fea0003800000 */
.L_x_177:
        /* <DEDUP_REMOVED lines=9> */
.L_x_180:
[----:B------:R-:W-:Y:S05]  /*5cb0*/  BSYNC B1 ;  /* 0x0000000000017941 */ /* 0x000fea0003800000 */
.L_x_179:
        /* <DEDUP_REMOVED lines=12> */
.L_x_182:
[----:B------:R-:W-:Y:S05]  /*5d80*/  BSYNC B1 ;  /* 0x0000000000017941 */ /* 0x000fea0003800000 */
.L_x_181:
        /* <DEDUP_REMOVED lines=12> */
.L_x_184:
[----:B------:R-:W-:Y:S05]  /*5e50*/  BSYNC B1 ;  /* 0x0000000000017941 */ /* 0x000fea0003800000 */
.L_x_183:
        /* <DEDUP_REMOVED lines=9> */
.L_x_186:
[----:B------:R-:W-:Y:S05]  /*5ef0*/  BSYNC B1 ;  /* 0x0000000000017941 */ /* 0x000fea0003800000 */
.L_x_185:
        /* <DEDUP_REMOVED lines=9> */
.L_x_188:
[----:B------:R-:W-:Y:S05]  /*5f90*/  BSYNC B1 ;  /* 0x0000000000017941 */ /* 0x000fea0003800000 */
.L_x_187:
[----:B0----5:R-:W-:Y:S01]  /*5fa0*/  SHF.L.U32 R6, R138, 0x10, RZ ;  /* 0x000000108a067819 */ /* 0x021fe200000006ff */
[----:B------:R-:W-:Y:S01]  /*5fb0*/  BSSY B1, `(.L_x_189) ;  /* 0x000000b000017945 */ /* 0x000fe20003800000 */
[----:B------:R-:W-:-:S03]  /*5fc0*/  ISETP.GT.AND P2, PT, R0, 0x41, P0 ;  /* 0x000000410000780c */ /* 0x000fc60000744270 */
        /* <DEDUP_REMOVED lines=9> */
.L_x_190:
[----:B------:R-:W-:Y:S05]  /*6060*/  BSYNC B1 ;  /* 0x0000000000017941 */ /* 0x000fea0003800000 */
.L_x_189:
        /* <DEDUP_REMOVED lines=12> */
.L_x_192:
[----:B------:R-:W-:Y:S05]  /*6130*/  BSYNC B1 ;  /* 0x0000000000017941 */ /* 0x000fea0003800000 */
.L_x_191:
        /* <DEDUP_REMOVED lines=9> */
.L_x_194:
[----:B------:R-:W-:Y:S05]  /*61d0*/  BSYNC B1 ;  /* 0x0000000000017941 */ /* 0x000fea0003800000 */
.L_x_193:
        /* <DEDUP_REMOVED lines=9> */
.L_x_196:
[----:B------:R-:W-:Y:S05]  /*6270*/  BSYNC B1 ;  /* 0x0000000000017941 */ /* 0x000fea0003800000 */
.L_x_195:
        /* <DEDUP_REMOVED lines=12> */
.L_x_198:
[----:B------:R-:W-:Y:S05]  /*6340*/  BSYNC B1 ;  /* 0x0000000000017941 */ /* 0x000fea0003800000 */
.L_x_197:
        /* <DEDUP_REMOVED lines=12> */
.L_x_200:
[----:B------:R-:W-:Y:S05]  /*6410*/  BSYNC B1 ;  /* 0x0000000000017941 */ /* 0x000fea0003800000 */
.L_x_199:
        /* <DEDUP_REMOVED lines=9> */
.L_x_202:
[----:B------:R-:W-:Y:S05]  /*64b0*/  BSYNC B1 ;  /* 0x0000000000017941 */ /* 0x000fea0003800000 */
.L_x_201:
        /* <DEDUP_REMOVED lines=9> */
.L_x_204:
[----:B------:R-:W-:Y:S05]  /*6550*/  BSYNC B1 ;  /* 0x0000000000017941 */ /* 0x000fea0003800000 */
.L_x_203:
        /* <DEDUP_REMOVED lines=12> */
.L_x_206:
[----:B------:R-:W-:Y:S05]  /*6620*/  BSYNC B1 ;  /* 0x0000000000017941 */ /* 0x000fea0003800000 */
.L_x_205:
        /* <DEDUP_REMOVED lines=12> */
.L_x_208:
[----:B------:R-:W-:Y:S05]  /*66f0*/  BSYNC B1 ;  /* 0x0000000000017941 */ /* 0x000fea0003800000 */
.L_x_207:
        /* <DEDUP_REMOVED lines=9> */
.L_x_210:
[----:B------:R-:W-:Y:S05]  /*6790*/  BSYNC B1 ;  /* 0x0000000000017941 */ /* 0x000fea0003800000 */
.L_x_209:
        /* <DEDUP_REMOVED lines=9> */
.L_x_212:
[----:B------:R-:W-:Y:S05]  /*6830*/  BSYNC B1 ;  /* 0x0000000000017941 */ /* 0x000fea0003800000 */
.L_x_211:
        /* <DEDUP_REMOVED lines=12> */
.L_x_214:
[----:B------:R-:W-:Y:S05]  /*6900*/  BSYNC B1 ;  /* 0x0000000000017941 */ /* 0x000fea0003800000 */
.L_x_213:
        /* <DEDUP_REMOVED lines=9> */
.L_x_216:
[----:B------:R-:W-:Y:S05]  /*69a0*/  BSYNC B1 ;  /* 0x0000000000017941 */ /* 0x000fea0003800000 */
.L_x_215:
        /* <DEDUP_REMOVED lines=9> */
.L_x_218:
[----:B------:R-:W-:Y:S05]  /*6a40*/  BSYNC B1 ;  /* 0x0000000000017941 */ /* 0x000fea0003800000 */
.L_x_217:
[----:B------:R-:W-:Y:S05]  /*6a50*/  @!P1 BRA `(.L_x_219) ;  /* 0x0000001800fc9947 */ /* 0x000fea0003800000 */
[----:B-----5:R-:W-:-:S04]  /*6a60*/  IMAD.U32 R138, R138, 0x10000, RZ ;  /* 0x000100008a8a7824 */ /* 0x020fc800078e00ff */
[----:B------:R-:W-:-:S04]  /*6a70*/  FMUL R138, R138, R121 ;  /* 0x000000798a8a7220 */ /* 0x000fc80000400000 */
[----:B------:R-:W-:-:S05]  /*6a80*/  FFMA R138, R71, R120, R138 ;  /* 0x00000078478a7223 */ /* 0x000fca000000008a */
[----:B------:R-:W-:-:S05]  /*6a90*/  F2FP.BF16.F32.PACK_AB R138, RZ, R138 ;  /* 0x0000008aff8a723e */ /* 0x000fca00000010ff */
[----:B------:R0:W-:Y:S01]  /*6aa0*/  STG.E.U16 desc[UR36][R4.64+0xb2], R138 ;  /* 0x0000b28a04007986 */ /* 0x0001e2000c101524 */
[----:B------:R-:W-:Y:S05]  /*6ab0*/  BRA `(.L_x_219) ;  /* 0x0000001800e47947 */ /* 0x000fea0003800000 */
.L_x_30:
[----:B------:R-:W-:Y:S01]  /*6ac0*/  ULDC.64 UR4, c[0x0][0x5c0] ;  /* 0x0001700000047ab9 */ /* 0x000fe20000000a00 */
[-C--:B------:R-:W-:Y:S01]  /*6ad0*/  FMUL R72, R72, R120.reuse ;  /* 0x0000007848487220 */ /* 0x080fe20000400000 */
[----:B------:R-:W-:Y:S01]  /*6ae0*/  LEA R8, P2, R130, UR4, 0x1 ;  /* 0x0000000482087c11 */ /* 0x000fe2000f8408ff */
[-C--:B------:R-:W-:Y:S01]  /*6af0*/  FMUL R73, R73, R120.reuse ;  /* 0x0000007849497220 */ /* 0x080fe20000400000 */
[----:B------:R-:W-:Y:S01]  /*6b00*/  ISETP.GT.AND P3, PT, R0, 0x1, P0 ;  /* 0x000000010000780c */ /* 0x000fe20000764270 */
[----:B------:R-:W-:Y:S01]  /*6b10*/  FMUL R74, R74, R120 ;  /* 0x000000784a4a7220 */ /* 0x000fe20000400000 */
[----:B------:R-:W-:Y:S01]  /*6b20*/  F2FP.BF16.F32.PACK_AB R72, RZ, R72 ;  /* 0x00000048ff48723e */ /* 0x000fe200000010ff */
[-C--:B------:R-:W-:Y:S01]  /*6b30*/  FMUL R75, R75, R120.reuse ;  /* 0x000000784b4b7220 */ /* 0x080fe20000400000 */
[----:B------:R-:W-:Y:S01]  /*6b40*/  LEA.HI.X R9, R130, UR5, R137, 0x1, P2 ;  /* 0x0000000582097c11 */ /* 0x000fe200090f0c89 */
[-C--:B------:R-:W-:Y:S01]  /*6b50*/  FMUL R76, R76, R120.reuse ;  /* 0x000000784c4c7220 */ /* 0x080fe20000400000 */
[----:B------:R-:W-:Y:S01]  /*6b60*/  ISETP.GT.AND P2, PT, R122, 0x8, PT ;  /* 0x000000087a00780c */ /* 0x000fe20003f44270 */
[-C--:B------:R-:W-:Y:S01]  /*6b70*/  FMUL R77, R77, R120.reuse ;  /* 0x000000784d4d7220 */ /* 0x080fe20000400000 */
[----:B------:R-:W-:Y:S01]  /*6b80*/  SHF.L.U32 R7, R4, 0x4, RZ ;  /* 0x0000000404077819 */ /* 0x000fe200000006ff */
[----:B------:R-:W-:Y:S01]  /*6b90*/  @P1 STG.E.U16 desc[UR36][R8.64], R72 ;  /* 0x0000004808001986 */ /* 0x000fe2000c101524 */
[----:B------:R-:W-:Y:S01]  /*6ba0*/  ISETP.GT.AND P1, PT, R0, RZ, P2 ;  /* 0x000000ff0000720c */ /* 0x000fe20001724270 */
[-C--:B------:R-:W-:Y:S01]  /*6bb0*/  FMUL R78, R78, R120.reuse ;  /* 0x000000784e4e7220 */ /* 0x080fe20000400000 */
[----:B------:R-:W-:Y:S01]  /*6bc0*/  F2FP.BF16.F32.PACK_AB R73, RZ, R73 ;  /* 0x00000049ff49723e */ /* 0x000fe200000010ff */
[-C--:B------:R-:W-:Y:S01]  /*6bd0*/  FMUL R79, R79, R120.reuse ;  /* 0x000000784f4f7220 */ /* 0x080fe20000400000 */
[----:B------:R-:W-:Y:S01]  /*6be0*/  SHF.L.U64.HI R6, R4, 0x4, R5 ;  /* 0x0000000404067819 */ /* 0x000fe20000010205 */
[----:B------:R-:W-:Y:S01]  /*6bf0*/  FMUL R80, R80, R120 ;  /* 0x0000007850507220 */ /* 0x000fe20000400000 */
[----:B------:R-:W-:Y:S01]  /*6c00*/  IADD3 R10, P4, R7, R8, RZ ;  /* 0x00000008070a7210 */ /* 0x000fe20007f9e0ff */
[----:B------:R-:W-:Y:S01]  /*6c10*/  @P3 STG.E.U16 desc[UR36][R8.64+0x2], R73 ;  /* 0x0000024908003986 */ /* 0x000fe2000c101524 */
[----:B------:R-:W-:Y:S01]  /*6c20*/  F2FP.BF16.F32.PACK_AB R74, RZ, R74 ;  /* 0x0000004aff4a723e */ /* 0x000fe200000010ff */
[-C--:B------:R-:W-:Y:S01]  /*6c30*/  FMUL R81, R81, R120.reuse ;  /* 0x0000007851517220 */ /* 0x080fe20000400000 */
[----:B------:R-:W-:Y:S01]  /*6c40*/  ISETP.GT.AND P3, PT, R0, 0x1, P2 ;  /* 0x000000010000780c */ /* 0x000fe20001764270 */
[----:B------:R-:W-:Y:S01]  /*6c50*/  IMAD.X R11, R6, 0x1, R9, P4 ;  /* 0x00000001060b7824 */ /* 0x000fe200020e0609 */
[----:B------:R-:W-:Y:S01]  /*6c60*/  ISETP.GT.AND P5, PT, R0, 0x8, P0 ;  /* 0x000000080000780c */ /* 0x000fe200007a4270 */
[-C--:B------:R-:W-:Y:S01]  /*6c70*/  FMUL R82, R82, R120.reuse ;  /* 0x0000007852527220 */ /* 0x080fe20000400000 */
[C---:B------:R-:W-:Y:S01]  /*6c80*/  ISETP.GT.AND P4, PT, R0.reuse, 0x9, P0 ;  /* 0x000000090000780c */ /* 0x040fe20000784270 */
[-C--:B------:R-:W-:Y:S01]  /*6c90*/  FMUL R83, R83, R120.reuse ;  /* 0x0000007853537220 */ /* 0x080fe20000400000 */
[----:B------:R-:W-:Y:S01]  /*6ca0*/  @P1 STG.E.U16 desc[UR36][R10.64], R74 ;  /* 0x0000004a0a001986 */ /* 0x000fe2000c101524 */
[----:B------:R-:W-:Y:S01]  /*6cb0*/  ISETP.GT.AND P1, PT, R0, 0x8, P2 ;  /* 0x000000080000780c */ /* 0x000fe20001724270 */
[-C--:B------:R-:W-:Y:S01]  /*6cc0*/  FMUL R84, R84, R120.reuse ;  /* 0x0000007854547220 */ /* 0x080fe20000400000 */
[----:B------:R-:W-:Y:S01]  /*6cd0*/  F2FP.BF16.F32.PACK_AB R75, RZ, R75 ;  /* 0x0000004bff4b723e */ /* 0x000fe200000010ff */
[----:B------:R-:W-:Y:S01]  /*6ce0*/  FMUL R85, R85, R120 ;  /* 0x0000007855557220 */ /* 0x000fe20000400000 */
[----:B------:R-:W-:Y:S01]  /*6cf0*/  F2FP.BF16.F32.PACK_AB R76, RZ, R76 ;  /* 0x0000004cff4c723e */ /* 0x000fe200000010ff */
[----:B------:R-:W-:Y:S01]  /*6d00*/  FMUL R86, R86, R120 ;  /* 0x0000007856567220 */ /* 0x000fe20000400000 */
[----:B------:R-:W-:Y:S01]  /*6d10*/  F2FP.BF16.F32.PACK_AB R77, RZ, R77 ;  /* 0x0000004dff4d723e */ /* 0x000fe200000010ff */
[----:B------:R-:W-:Y:S01]  /*6d20*/  @P3 STG.E.U16 desc[UR36][R10.64+0x2], R75 ;  /* 0x0000024b0a003986 */ /* 0x000fe2000c101524 */
[----:B------:R-:W-:Y:S01]  /*6d30*/  F2FP.BF16.F32.PACK_AB R78, RZ, R78 ;  /* 0x0000004eff4e723e */ /* 0x000fe200000010ff */
[-C--:B------:R-:W-:Y:S01]  /*6d40*/  FMUL R87, R87, R120.reuse ;  /* 0x0000007857577220 */ /* 0x080fe20000400000 */
[C---:B------:R-:W-:Y:S01]  /*6d50*/  ISETP.GT.AND P3, PT, R0.reuse, 0x9, P2 ;  /* 0x000000090000780c */ /* 0x040fe20001764270 */
[----:B------:R-:W-:Y:S01]  /*6d60*/  @P5 STG.E.U16 desc[UR36][R8.64+0x10], R76 ;  /* 0x0000104c08005986 */ /* 0x000fe2000c101524 */
[----:B------:R-:W-:Y:S01]  /*6d70*/  ISETP.GT.AND P5, PT, R0, 0x10, P0 ;  /* 0x000000100000780c */ /* 0x000fe200007a4270 */
[-C--:B------:R-:W-:Y:S01]  /*6d80*/  FMUL R88, R88, R120.reuse ;  /* 0x0000007858587220 */ /* 0x080fe20000400000 */
[----:B------:R-:W-:Y:S01]  /*6d90*/  F2FP.BF16.F32.PACK_AB R79, RZ, R79 ;  /* 0x0000004fff4f723e */ /* 0x000fe200000010ff */
[----:B------:R-:W-:Y:S01]  /*6da0*/  @P4 STG.E.U16 desc[UR36][R8.64+0x12], R77 ;  /* 0x0000124d08004986 */ /* 0x000fe2000c101524 */
[C---:B------:R-:W-:Y:S01]  /*6db0*/  ISETP.GT.AND P4, PT, R0.reuse, 0x11, P0 ;  /* 0x000000110000780c */ /* 0x040fe20000784270 */
[----:B------:R-:W-:Y:S01]  /*6dc0*/  FMUL R89, R89, R120 ;  /* 0x0000007859597220 */ /* 0x000fe20000400000 */
[----:B------:R-:W-:Y:S01]  /*6dd0*/  F2FP.BF16.F32.PACK_AB R80, RZ, R80 ;  /* 0x00000050ff50723e */ /* 0x000fe200000010ff */
[----:B------:R-:W-:Y:S01]  /*6de0*/  @P1 STG.E.U16 desc[UR36][R10.64+0x10], R78 ;  /* 0x0000104e0a001986 */ /* 0x000fe2000c101524 */
[----:B------:R-:W-:Y:S01]  /*6df0*/  ISETP.GT.AND P1, PT, R0, 0x10, P2 ;  /* 0x000000100000780c */ /* 0x000fe20001724270 */
        /* <DEDUP_REMOVED lines=30> */
[-C--:B------:R-:W-:Y:S01]  /*6fe0*/  FMUL R98, R98, R120.reuse ;  /* 0x0000007862627220 */ /* 0x080fe20000400000 */
[----:B------:R-:W-:Y:S01]  /*6ff0*/  F2FP.BF16.F32.PACK_AB R89, RZ, R89 ;  /* 0x00000059ff59723e */ /* 0x000fe200000010ff */
[----:B------:R-:W-:Y:S01]  /*7000*/  @P1 STG.E.U16 desc[UR36][R10.64+0x30], R86 ;  /* 0x000030560a001986 */ /* 0x000fe2000c101524 */
[----:B------:R-:W-:Y:S01]  /*7010*/  ISETP.GT.AND P1, PT, R0, 0x20, P2 ;  /* 0x000000200000780c */ /* 0x000fe20001724270 */
[----:B------:R-:W-:Y:S01]  /*7020*/  FMUL R99, R99, R120 ;  /* 0x0000007863637220 */ /* 0x000fe20000400000 */
[----:B------:R-:W-:Y:S01]  /*7030*/  F2FP.BF16.F32.PACK_AB R90, RZ, R90 ;  /* 0x0000005aff5a723e */ /* 0x000fe200000010ff */
        /* <DEDUP_REMOVED lines=82> */
[----:B------:R-:W-:Y:S01]  /*7560*/  FMUL R27, R27, R120 ;  /* 0x000000781b1b7220 */ /* 0x000fe20000400000 */
[----:B------:R-:W-:Y:S01]  /*7570*/  F2FP.BF16.F32.PACK_AB R114, RZ, R114 ;  /* 0x00000072ff72723e */ /* 0x000fe200000010ff */
[-C--:B------:R-:W-:Y:S01]  /*7580*/  FMUL R28, R28, R120.reuse ;  /* 0x000000781c1c7220 */ /* 0x080fe20000400000 */
[----:B------:R-:W-:Y:S01]  /*7590*/  F2FP.BF16.F32.PACK_AB R115, RZ, R115 ;  /* 0x00000073ff73723e */ /* 0x000fe200000010ff */
        /* <DEDUP_REMOVED lines=35> */
[----:B------:R-:W-:Y:S01]  /*77d0*/  ISETP.GT.AND P2, PT, R0, 0x59, P2 ;  /* 0x000000590000780c */ /* 0x000fe20001744270 */
[-C--:B------:R-:W-:Y:S01]  /*77e0*/  FMUL R39, R39, R120.reuse ;  /* 0x0000007827277220 */ /* 0x080fe20000400000 */
[----:B------:R-:W-:Y:S01]  /*77f0*/  F2FP.BF16.F32.PACK_AB R29, RZ, R29 ;  /* 0x0000001dff1d723e */ /* 0x000fe200000010ff */
[----:B------:R-:W-:Y:S01]  /*7800*/  FMUL R40, R40, R120 ;  /* 0x0000007828287220 */ /* 0x000fe20000400000 */
[----:B------:R-:W-:Y:S01]  /*7810*/  F2FP.BF16.F32.PACK_AB R30, RZ, R30 ;  /* 0x0000001eff1e723e */ /* 0x000fe200000010ff */
[-C--:B------:R-:W-:Y:S01]  /*7820*/  FMUL R41, R41, R120.reuse ;  /* 0x0000007829297220 */ /* 0x080fe20000400000 */
[----:B------:R-:W-:Y:S01]  /*7830*/  F2FP.BF16.F32.PACK_AB R31, RZ, R31 ;  /* 0x0000001fff1f723e */ /* 0x000fe200000010ff */
[----:B------:R-:W-:Y:S01]  /*7840*/  @P4 STG.E.U16 desc[UR36][R8.64+0xa2], R113 ;  /* 0x0000a27108004986 */ /* 0x000fe2000c101524 */
[----:B------:R-:W-:Y:S01]  /*7850*/  ISETP.GT.AND P4, PT, R0, 0x58, P0 ;  /* 0x000000580000780c */ /* 0x000fe20000784270 */
[----:B------:R-:W-:Y:S01]  /*7860*/  FMUL R42, R42, R120 ;  /* 0x000000782a2a7220 */ /* 0x000fe20000400000 */
[----:B------:R-:W-:Y:S01]  /*7870*/  F2FP.BF16.F32.PACK_AB R32, RZ, R32 ;  /* 0x00000020ff20723e */ /* 0x000fe200000010ff */
[----:B------:R-:W-:Y:S01]  /*7880*/  @P3 STG.E.U16 desc[UR36][R10.64+0xa0], R114 ;  /* 0x0000a0720a003986 */ /* 0x000fe2000c101524 */
[----:B------:R-:W-:Y:S01]  /*7890*/  ISETP.GT.AND P3, PT, R0, 0x59, P0 ;  /* 0x000000590000780c */ /* 0x000fe20000764270 */
[-C--:B------:R-:W-:Y:S01]  /*78a0*/  FMUL R43, R43, R120.reuse ;  /* 0x000000782b2b7220 */ /* 0x080fe20000400000 */
[C---:B------:R-:W-:Y:S01]  /*78b0*/  ISETP.GT.AND P0, PT, R122.reuse, 0x88, PT ;  /* 0x000000887a00780c */ /* 0x040fe20003f04270 */
[----:B------:R-:W-:Y:S01]  /*78c0*/  @P1 STG.E.U16 desc[UR36][R10.64+0xa2], R115 ;  /* 0x0000a2730a001986 */ /* 0x000fe2000c101524 */
[----:B------:R-:W-:Y:S01]  /*78d0*/  ISETP.GT.AND P1, PT, R122, 0x80, PT ;  /* 0x000000807a00780c */ /* 0x000fe20003f24270 */
[-C--:B------:R-:W-:Y:S01]  /*78e0*/  FMUL R44, R44, R120.reuse ;  /* 0x000000782c2c7220 */ /* 0x080fe20000400000 */
[----:B------:R-:W-:Y:S01]  /*78f0*/  F2FP.BF16.F32.PACK_AB R33, RZ, R33 ;  /* 0x00000021ff21723e */ /* 0x000fe200000010ff */
[----:B------:R-:W-:Y:S01]  /*7900*/  FMUL R45, R45, R120 ;  /* 0x000000782d2d7220 */ /* 0x000fe20000400000 */
[----:B------:R-:W-:Y:S01]  /*7910*/  F2FP.BF16.F32.PACK_AB R34, RZ, R34 ;  /* 0x00000022ff22723e */ /* 0x000fe200000010ff */
[----:B------:R-:W-:Y:S01]  /*7920*/  @P4 STG.E.U16 desc[UR36][R8.64+0xb0], R116 ;  /* 0x0000b07408004986 */ /* 0x000fe2000c101524 */
[----:B------:R-:W-:Y:S01]  /*7930*/  ISETP.GT.AND P4, PT, R0, RZ, P1 ;  /* 0x000000ff0000720c */ /* 0x000fe20000f84270 */
[-C--:B------:R-:W-:Y:S01]  /*7940*/  FMUL R46, R46, R120.reuse ;  /* 0x000000782e2e7220 */ /* 0x080fe20000400000 */
[----:B------:R-:W-:Y:S01]  /*7950*/  F2FP.BF16.F32.PACK_AB R35, RZ, R35 ;  /* 0x00000023ff23723e */ /* 0x000fe200000010ff */
[----:B------:R0:W-:Y:S01]  /*7960*/  @P3 STG.E.U16 desc[UR36][R8.64+0xb2], R117 ;  /* 0x0000b27508003986 */ /* 0x0001e2000c101524 */
[----:B------:R-:W-:Y:S01]  /*7970*/  ISETP.GT.AND P3, PT, R0, 0x1, P1 ;  /* 0x000000010000780c */ /* 0x000fe20000f64270 */
[----:B------:R-:W-:Y:S01]  /*7980*/  FMUL R47, R47, R120 ;  /* 0x000000782f2f7220 */ /* 0x000fe20000400000 */
[----:B------:R-:W-:Y:S01]  /*7990*/  F2FP.BF16.F32.PACK_AB R36, RZ, R36 ;  /* 0x00000024ff24723e */ /* 0x000fe200000010ff */
[----:B------:R-:W-:Y:S01]  /*79a0*/  @P5 STG.E.U16 desc[UR36][R10.64+0xb0], R118 ;  /* 0x0000b0760a005986 */ /* 0x000fe2000c101524 */
[----:B------:R-:W-:Y:S01]  /*79b0*/  F2FP.BF16.F32.PACK_AB R37, RZ, R37 ;  /* 0x00000025ff25723e */ /* 0x000fe200000010ff */
[----:B------:R-:W-:Y:S01]  /*79c0*/  FMUL R48, R48, R120 ;  /* 0x0000007830307220 */ /* 0x000fe20000400000 */
[----:B------:R-:W-:Y:S01]  /*79d0*/  F2FP.BF16.F32.PACK_AB R38, RZ, R38 ;  /* 0x00000026ff26723e */ /* 0x000fe200000010ff */
[----:B------:R-:W-:Y:S01]  /*79e0*/  @P2 STG.E.U16 desc[UR36][R10.64+0xb2], R119 ;  /* 0x0000b2770a002986 */ /* 0x000fe2000c101524 */
[----:B------:R-:W-:Y:S01]  /*79f0*/  ISETP.GT.AND P2, PT, R0, RZ, P0 ;  /* 0x000000ff0000720c */ /* 0x000fe20000744270 */
[-C--:B------:R-:W-:Y:S01]  /*7a00*/  FMUL R49, R49, R120.reuse ;  /* 0x0000007831317220 */ /* 0x080fe20000400000 */
[----:B------:R-:W-:Y:S01]  /*7a10*/  F2FP.BF16.F32.PACK_AB R39, RZ, R39 ;  /* 0x00000027ff27723e */ /* 0x000fe200000010ff */
[----:B------:R-:W-:Y:S01]  /*7a20*/  FMUL R50, R50, R120 ;  /* 0x0000007832327220 */ /* 0x000fe20000400000 */
[----:B0-----:R-:W-:Y:S01]  /*7a30*/  LEA R8, P5, R4, R8, 0x8 ;  /* 0x0000000804087211 */ /* 0x001fe200078a40ff */
[----:B------:R-:W-:Y:S01]  /*7a40*/  FMUL R51, R51, R120 ;  /* 0x0000007833337220 */ /* 0x000fe20000400000 */
[----:B------:R-:W-:Y:S01]  /*7a50*/  F2FP.BF16.F32.PACK_AB R40, RZ, R40 ;  /* 0x00000028ff28723e */ /* 0x000fe200000010ff */
[-C--:B------:R-:W-:Y:S01]  /*7a60*/  FMUL R52, R52, R120.reuse ;  /* 0x0000007834347220 */ /* 0x080fe20000400000 */
[----:B------:R-:W-:Y:S01]  /*7a70*/  LEA.HI.X R9, R4, R9, R5, 0x8, P5 ;  /* 0x0000000904097211 */ /* 0x000fe200028f4405 */
[-C--:B------:R-:W-:Y:S01]  /*7a80*/  FMUL R53, R53, R120.reuse ;  /* 0x0000007835357220 */ /* 0x080fe20000400000 */
[----:B------:R-:W-:Y:S01]  /*7a90*/  ISETP.GT.AND P5, PT, R0, 0x1, P0 ;  /* 0x000000010000780c */ /* 0x000fe200007a4270 */
[-C--:B------:R-:W-:Y:S01]  /*7aa0*/  FMUL R54, R54, R120.reuse ;  /* 0x0000007836367220 */ /* 0x080fe20000400000 */
[----:B------:R-:W-:Y:S01]  /*7ab0*/  F2FP.BF16.F32.PACK_AB R41, RZ, R41 ;  /* 0x00000029ff29723e */ /* 0x000fe200000010ff */
[----:B------:R-:W-:Y:S01]  /*7ac0*/  @P4 STG.E.U16 desc[UR36][R8.64], R24 ;  /* 0x0000001808004986 */ /* 0x000fe2000c101524 */
[----:B------:R-:W-:Y:S01]  /*7ad0*/  ISETP.GT.AND P4, PT, R0, 0x8, P1 ;  /* 0x000000080000780c */ /* 0x000fe20000f84270 */
[----:B------:R-:W-:Y:S01]  /*7ae0*/  FMUL R55, R55, R120 ;  /* 0x0000007837377220 */ /* 0x000fe20000400000 */
[----:B------:R-:W-:Y:S01]  /*7af0*/  F2FP.BF16.F32.PACK_AB R42, RZ, R42 ;  /* 0x0000002aff2a723e */ /* 0x000fe200000010ff */
[----:B------:R-:W-:Y:S01]  /*7b00*/  @P3 STG.E.U16 desc[UR36][R8.64+0x2], R25 ;  /* 0x0000021908003986 */ /* 0x000fe2000c101524 */
[----:B------:R-:W-:Y:S01]  /*7b10*/  IADD3 R4, P3, R7, R8, RZ ;  /* 0x0000000807047210 */ /* 0x000fe20007f7e0ff */
[-C--:B------:R-:W-:Y:S01]  /*7b20*/  FMUL R56, R56, R120.reuse ;  /* 0x0000007838387220 */ /* 0x080fe20000400000 */
[----:B------:R-:W-:Y:S01]  /*7b30*/  F2FP.BF16.F32.PACK_AB R43, RZ, R43 ;  /* 0x0000002bff2b723e */ /* 0x000fe200000010ff */
[----:B------:R-:W-:Y:S01]  /*7b40*/  FMUL R57, R57, R120 ;  /* 0x0000007839397220 */ /* 0x000fe20000400000 */
[----:B------:R-:W-:Y:S01]  /*7b50*/  F2FP.BF16.F32.PACK_AB R44, RZ, R44 ;  /* 0x0000002cff2c723e */ /* 0x000fe200000010ff */
[--C-:B------:R-:W-:Y:S01]  /*7b60*/  IMAD.X R5, R6, 0x1, R9.reuse, P3 ;  /* 0x0000000106057824 */ /* 0x100fe200018e0609 */
[----:B------:R-:W-:Y:S01]  /*7b70*/  ISETP.GT.AND P3, PT, R0, 0x9, P1 ;  /* 0x000000090000780c */ /* 0x000fe20000f64270 */
[-C--:B------:R-:W-:Y:S01]  /*7b80*/  FMUL R58, R58, R120.reuse ;  /* 0x000000783a3a7220 */ /* 0x080fe20000400000 */
[----:B------:R-:W-:Y:S01]  /*7b90*/  F2FP.BF16.F32.PACK_AB R45, RZ, R45 ;  /* 0x0000002dff2d723e */ /* 0x000fe200000010ff */
[--C-:B------:R-:W-:Y:S01]  /*7ba0*/  @P4 IMAD.MOV.U32 R6, RZ, RZ, R8.reuse ;  /* 0x000000ffff064224 */ /* 0x100fe200078e0008 */
[----:B------:R-:W-:Y:S01]  /*7bb0*/  @P2 STG.E.U16 desc[UR36][R4.64], R26 ;  /* 0x0000001a04002986 */ /* 0x000fe2000c101524 */
[--C-:B------:R-:W-:Y:S01]  /*7bc0*/  @P4 IMAD.MOV.U32 R7, RZ, RZ, R9.reuse ;  /* 0x000000ffff074224 */ /* 0x100fe200078e0009 */
[C---:B------:R-:W-:Y:S01]  /*7bd0*/  ISETP.GT.AND P2, PT, R0.reuse, 0x8, P0 ;  /* 0x000000080000780c */ /* 0x040fe20000744270 */
[-C--:B------:R-:W-:Y:S01]  /*7be0*/  FMUL R59, R59, R120.reuse ;  /* 0x000000783b3b7220 */ /* 0x080fe20000400000 */
[----:B------:R-:W-:Y:S01]  /*7bf0*/  @P5 STG.E.U16 desc[UR36][R4.64+0x2], R27 ;  /* 0x0000021b04005986 */ /* 0x000fe2000c101524 */
[----:B------:R-:W-:Y:S01]  /*7c00*/  ISETP.GT.AND P5, PT, R0, 0x9, P0 ;  /* 0x000000090000780c */ /* 0x000fe200007a4270 */
[----:B------:R-:W-:Y:S01]  /*7c10*/  FMUL R60, R60, R120 ;  /* 0x000000783c3c7220 */ /* 0x000fe20000400000 */
[----:B------:R-:W-:Y:S01]  /*7c20*/  F2FP.BF16.F32.PACK_AB R46, RZ, R46 ;  /* 0x0000002eff2e723e */ /* 0x000fe200000010ff */
[----:B------:R0:W-:Y:S01]  /*7c30*/  @P4 STG.E.U16 desc[UR36][R6.64+0x10], R28 ;  /* 0x0000101c06004986 */ /* 0x0001e2000c101524 */
        /* <DEDUP_REMOVED lines=9> */
[----:B------:R-:W-:Y:S01]  /*7cd0*/  FMUL R65, R65, R120 ;  /* 0x0000007841417220 */ /* 0x000fe20000400000 */
[----:B------:R-:W-:Y:S01]  /*7ce0*/  F2FP.BF16.F32.PACK_AB R51, RZ, R51 ;  /* 0x00000033ff33723e */ /* 0x000fe200000010ff */
[--C-:B0-----:R-:W-:Y:S01]  /*7cf0*/  @P3 IMAD.MOV.U32 R6, RZ, RZ, R8.reuse ;  /* 0x000000ffff063224 */ /* 0x101fe200078e0008 */
[----:B------:R-:W-:Y:S01]  /*7d00*/  F2FP.BF16.F32.PACK_AB R52, RZ, R52 ;  /* 0x00000034ff34723e */ /* 0x000fe200000010ff */
[--C-:B------:R-:W-:Y:S01]  /*7d10*/  @P3 IMAD.MOV.U32 R7, RZ, RZ, R9.reuse ;  /* 0x000000ffff073224 */ /* 0x100fe200078e0009 */
[----:B------:R-:W-:Y:S01]  /*7d20*/  F2FP.BF16.F32.PACK_AB R53, RZ, R53 ;  /* 0x00000035ff35723e */ /* 0x000fe200000010ff */
[----:B------:R-:W-:Y:S01]  /*7d30*/  FMUL R66, R66, R120 ;  /* 0x0000007842427220 */ /* 0x000fe20000400000 */
[----:B------:R-:W-:Y:S01]  /*7d40*/  F2FP.BF16.F32.PACK_AB R54, RZ, R54 ;  /* 0x00000036ff36723e */ /* 0x000fe200000010ff */
[-C--:B------:R-:W-:Y:S01]  /*7d50*/  FMUL R67, R67, R120.reuse ;  /* 0x0000007843437220 */ /* 0x080fe20000400000 */
[----:B------:R0:W-:Y:S01]  /*7d60*/  @P3 STG.E.U16 desc[UR36][R6.64+0x12], R29 ;  /* 0x0000121d06003986 */ /* 0x0001e2000c101524 */
        /* <DEDUP_REMOVED lines=11> */
[----:B0-----:R-:W-:Y:S01]  /*7e20*/  @P4 IMAD.MOV.U32 R6, RZ, RZ, R8 ;  /* 0x000000ffff064224 */ /* 0x001fe200078e0008 */
[----:B------:R-:W-:Y:S01]  /*7e30*/  F2FP.BF16.F32.PACK_AB R58, RZ, R58 ;  /* 0x0000003aff3a723e */ /* 0x000fe200000010ff */
[----:B------:R-:W-:Y:S01]  /*7e40*/  @P4 IMAD.MOV.U32 R7, RZ, RZ, R9 ;  /* 0x000000ffff074224 */ /* 0x000fe200078e0009 */
[----:B------:R-:W-:Y:S01]  /*7e50*/  F2FP.BF16.F32.PACK_AB R59, RZ, R59 ;  /* 0x0000003bff3b723e */ /* 0x000fe200000010ff */
[----:B------:R-:W-:Y:S01]  /*7e60*/  FMUL R71, R71, R120 ;  /* 0x0000007847477220 */ /* 0x000fe20000400000 */
[----:B------:R-:W-:-:S02]  /*7e70*/  F2FP.BF16.F32.PACK_AB R60, RZ, R60 ;  /* 0x0000003cff3c723e */ /* 0x000fc400000010ff */
[----:B------:R0:W-:Y:S01]  /*7e80*/  @P4 STG.E.U16 desc[UR36][R6.64+0x20], R32 ;  /* 0x0000202006004986 */ /* 0x0001e2000c101524 */
[----:B------:R-:W-:Y:S02]  /*7e90*/  ISETP.GT.AND P4, PT, R0, 0x18, P1 ;  /* 0x000000180000780c */ /* 0x000fe40000f84270 */
[----:B------:R-:W-:Y:S02]  /*7ea0*/  F2FP.BF16.F32.PACK_AB R61, RZ, R61 ;  /* 0x0000003dff3d723e */ /* 0x000fe400000010ff */
[----:B------:R-:W-:Y:S02]  /*7eb0*/  F2FP.BF16.F32.PACK_AB R62, RZ, R62 ;  /* 0x0000003eff3e723e */ /* 0x000fe400000010ff */
[----:B------:R-:W-:Y:S02]  /*7ec0*/  F2FP.BF16.F32.PACK_AB R63, RZ, R63 ;  /* 0x0000003fff3f723e */ /* 0x000fe400000010ff */
[----:B------:R-:W-:Y:S02]  /*7ed0*/  F2FP.BF16.F32.PACK_AB R64, RZ, R64 ;  /* 0x00000040ff40723e */ /* 0x000fe400000010ff */
[----:B------:R-:W-:Y:S01]  /*7ee0*/  F2FP.BF16.F32.PACK_AB R65, RZ, R65 ;  /* 0x00000041ff41723e */ /* 0x000fe200000010ff */
[----:B0-----:R-:W-:Y:S01]  /*7ef0*/  @P3 IMAD.MOV.U32 R6, RZ, RZ, R8 ;  /* 0x000000ffff063224 */ /* 0x001fe200078e0008 */
[----:B------:R-:W-:Y:S01]  /*7f00*/  F2FP.BF16.F32.PACK_AB R66, RZ, R66 ;  /* 0x00000042ff42723e */ /* 0x000fe200000010ff */
[----:B------:R-:W-:Y:S01]  /*7f10*/  @P3 IMAD.MOV.U32 R7, RZ, RZ, R9 ;  /* 0x000000ffff073224 */ /* 0x000fe200078e0009 */
[----:B------:R-:W-:-:S02]  /*7f20*/  F2FP.BF16.F32.PACK_AB R67, RZ, R67 ;  /* 0x00000043ff43723e */ /* 0x000fc400000010ff */
[----:B------:R-:W-:Y:S02]  /*7f30*/  F2FP.BF16.F32.PACK_AB R68, RZ, R68 ;  /* 0x00000044ff44723e */ /* 0x000fe400000010ff */
[----:B------:R0:W-:Y:S01]  /*7f40*/  @P3 STG.E.U16 desc[UR36][R6.64+0x22], R33 ;  /* 0x0000222106003986 */ /* 0x0001e2000c101524 */
[C---:B------:R-:W-:Y:S02]  /*7f50*/  ISETP.GT.AND P3, PT, R0.reuse, 0x19, P1 ;  /* 0x000000190000780c */ /* 0x040fe40000f64270 */
[----:B------:R-:W-:Y:S01]  /*7f60*/  F2FP.BF16.F32.PACK_AB R69, RZ, R69 ;  /* 0x00000045ff45723e */ /* 0x000fe200000010ff */
[----:B------:R-:W-:Y:S01]  /*7f70*/  @P2 STG.E.U16 desc[UR36][R4.64+0x20], R34 ;  /* 0x0000202204002986 */ /* 0x000fe2000c101524 */
[C---:B------:R-:W-:Y:S02]  /*7f80*/  ISETP.GT.AND P2, PT, R0.reuse, 0x18, P0 ;  /* 0x000000180000780c */ /* 0x040fe40000744270 */
[----:B------:R-:W-:Y:S01]  /*7f90*/  F2FP.BF16.F32.PACK_AB R70, RZ, R70 ;  /* 0x00000046ff46723e */ /* 0x000fe200000010ff */
[----:B------:R-:W-:Y:S01]  /*7fa0*/  @P5 STG.E.U16 desc[UR36][R4.64+0x22], R35 ;  /* 0x0000222304005986 */ /* 0x000fe2000c101524 */
[----:B------:R-:W-:-:S02]  /*7fb0*/  ISETP.GT.AND P5, PT, R0, 0x19, P0 ;  /* 0x000000190000780c */ /* 0x000fc400007a4270 */
[----:B------:R-:W-:Y:S01]  /*7fc0*/  F2FP.BF16.F32.PACK_AB R71, RZ, R71 ;  /* 0x00000047ff47723e */ /* 0x000fe200000010ff */
[----:B0-----:R-:W-:Y:S02]  /*7fd0*/  @P4 IMAD.MOV.U32 R6, RZ, RZ, R8 ;  /* 0x000000ffff064224 */ /* 0x001fe400078e0008 */
[----:B------:R-:W-:-:S05]  /*7fe0*/  @P4 IMAD.MOV.U32 R7, RZ, RZ, R9 ;  /* 0x000000ffff074224 */ /* 0x000fca00078e0009 */
[----:B------:R0:W-:Y:S01]  /*7ff0*/  @P4 STG.E.U16 desc[UR36][R6.64+0x30], R36 ;  /* 0x0000302406004986 */ /* 0x0001e2000c101524 */
[----:B------:R-:W-:Y:S01]  /*8000*/  ISETP.GT.AND P4, PT, R0, 0x20, P1 ;  /* 0x000000200000780c */ /* 0x000fe20000f84270 */
[----:B0-----:R-:W-:Y:S02]  /*8010*/  @P3 IMAD.MOV.U32 R6, RZ, RZ, R8 ;  /* 0x000000ffff063224 */ /* 0x001fe400078e0008 */
[----:B------:R-:W-:-:S05]  /*8020*/  @P3 IMAD.MOV.U32 R7, RZ, RZ, R9 ;  /* 0x000000ffff073224 */ /* 0x000fca00078e0009 */
[----:B------:R0:W-:Y:S01]  /*8030*/  @P3 STG.E.U16 desc[UR36][R6.64+0x32], R37 ;  /* 0x0000322506003986 */ /* 0x0001e2000c101524 */
[----:B------:R-:W-:-:S03]  /*8040*/  ISETP.GT.AND P3, PT, R0, 0x21, P1 ;  /* 0x000000210000780c */ /* 0x000fc60000f64270 */
[----:B------:R-:W-:Y:S01]  /*8050*/  @P2 STG.E.U16 desc[UR36][R4.64+0x30], R38 ;  /* 0x0000302604002986 */ /* 0x000fe2000c101524 */
[----:B------:R-:W-:-:S03]  /*8060*/  ISETP.GT.AND P2, PT, R0, 0x20, P0 ;  /* 0x000000200000780c */ /* 0x000fc60000744270 */
[----:B------:R-:W-:Y:S01]  /*8070*/  @P5 STG.E.U16 desc[UR36][R4.64+0x32], R39 ;  /* 0x0000322704005986 */ /* 0x000fe2000c101524 */
[----:B------:R-:W-:Y:S01]  /*8080*/  ISETP.GT.AND P5, PT, R0, 0x21, P0 ;  /* 0x000000210000780c */ /* 0x000fe200007a4270 */
        /* <DEDUP_REMOVED lines=40> */
[----:B0-----:R-:W-:Y:S01]  /*8310*/  @P3 IMAD.MOV.U32 R6, RZ, RZ, R8 ;  /* 0x000000ffff063224 */ /* 0x001fe200078e0008 */
[----:B------:R-:W-:-:S05]  /*8320*/  @P3 MOV R7, R9 ;  /* 0x0000000900073202 */ /* 0x000fca0000000f00 */
        /* <DEDUP_REMOVED lines=33> */
[C---:B------:R-:W-:Y:S02]  /*8540*/  ISETP.GT.AND P4, PT, R0.reuse, 0x51, P0 ;  /* 0x000000510000780c */ /* 0x040fe40000784270 */
[----:B------:R-:W-:Y:S01]  /*8550*/  ISETP.GT.AND P0, PT, R0, 0x59, P0 ;  /* 0x000000590000780c */ /* 0x000fe20000704270 */
[----:B0-----:R-:W-:Y:S02]  /*8560*/  @P3 IMAD.MOV.U32 R6, RZ, RZ, R8 ;  /* 0x000000ffff063224 */ /* 0x001fe400078e0008 */
[----:B------:R-:W-:-:S05]  /*8570*/  @P3 IMAD.MOV.U32 R7, RZ, RZ, R9 ;  /* 0x000000ffff073224 */ /* 0x000fca00078e0009 */
[----:B------:R0:W-:Y:S01]  /*8580*/  @P3 STG.E.U16 desc[UR36][R6.64+0xa2], R65 ;  /* 0x0000a24106003986 */ /* 0x0001e2000c101524 */
[C---:B------:R-:W-:Y:S02]  /*8590*/  ISETP.GT.AND P3, PT, R0.reuse, 0x58, P1 ;  /* 0x000000580000780c */ /* 0x040fe40000f64270 */
[----:B------:R-:W-:Y:S01]  /*85a0*/  ISETP.GT.AND P1, PT, R0, 0x59, P1 ;  /* 0x000000590000780c */ /* 0x000fe20000f24270 */
[----:B------:R-:W-:Y:S04]  /*85b0*/  @P2 STG.E.U16 desc[UR36][R4.64+0xa0], R66 ;  /* 0x0000a04204002986 */ /* 0x000fe8000c101524 */
[----:B------:R-:W-:Y:S06]  /*85c0*/  @P4 STG.E.U16 desc[UR36][R4.64+0xa2], R67 ;  /* 0x0000a24304004986 */ /* 0x000fec000c101524 */
[----:B0-----:R-:W-:-:S02]  /*85d0*/  @P3 IMAD.MOV.U32 R6, RZ, RZ, R8 ;  /* 0x000000ffff063224 */ /* 0x001fc400078e0008 */
[----:B------:R-:W-:-:S05]  /*85e0*/  @P3 IMAD.MOV.U32 R7, RZ, RZ, R9 ;  /* 0x000000ffff073224 */ /* 0x000fca00078e0009 */
[----:B------:R0:W-:Y:S04]  /*85f0*/  @P3 STG.E.U16 desc[UR36][R6.64+0xb0], R68 ;  /* 0x0000b04406003986 */ /* 0x0001e8000c101524 */
[----:B------:R1:W-:Y:S04]  /*8600*/  @P1 STG.E.U16 desc[UR36][R8.64+0xb2], R69 ;  /* 0x0000b24508001986 */ /* 0x0003e8000c101524 */
[----:B------:R1:W-:Y:S01]  /*8610*/  @P5 STG.E.U16 desc[UR36][R4.64+0xb0], R70 ;  /* 0x0000b04604005986 */ /* 0x0003e2000c101524 */
[----:B0-----:R-:W-:Y:S02]  /*8620*/  @P0 IMAD.MOV.U32 R6, RZ, RZ, R4 ;  /* 0x000000ffff060224 */ /* 0x001fe400078e0004 */
[----:B------:R-:W-:-:S05]  /*8630*/  @P0 IMAD.MOV.U32 R7, RZ, RZ, R5 ;  /* 0x000000ffff070224 */ /* 0x000fca00078e0005 */
[----:B------:R1:W-:Y:S02]  /*8640*/  @P0 STG.E.U16 desc[UR36][R6.64+0xb2], R71 ;  /* 0x0000b24706000986 */ /* 0x0003e4000c101524 */
.L_x_219:
[----:B------:R-:W-:Y:S05]  /*8650*/  BSYNC B0 ;  /* 0x0000000000007941 */ /* 0x000fea0003800000 */
.L_x_29:
[----:B------:R-:W-:Y:S01]  /*8660*/  ULDC UR4, c[0x0][0xc] ;  /* 0x0000030000047ab9 */ /* 0x000fe20000000800 */
[----:B------:R-:W-:Y:S01]  /*8670*/  ULDC UR5, c[0x0][0x10] ;  /* 0x0000040000057ab9 */ /* 0x000fe20000000800 */
[----:B01----:R-:W0:Y:S01]  /*8680*/  LDC R5, c[0x0][0x14] ;  /* 0x00000500ff057b82 */ /* 0x003e220000000800 */
[----:B------:R-:W-:Y:S01]  /*8690*/  UIMAD.WIDE.U32 UR4, UR4, UR5, URZ ;  /* 0x00000005040472a5 */ /* 0x000fe2000f8e003f */
[----:B------:R-:W-:Y:S01]  /*86a0*/  PRMT R0, RZ, 0x7610, R0 ;  /* 0x00007610ff007816 */ /* 0x000fe20000000000 */
[----:B------:R-:W-:Y:S02]  /*86b0*/  IMAD.MOV.U32 R122, RZ, RZ, -0x1 ;  /* 0xffffffffff7a7424 */ /* 0x000fe400078e00ff */
[----:B------:R-:W-:Y:S02]  /*86c0*/  IMAD.MOV.U32 R23, RZ, RZ, -0x1 ;  /* 0xffffffffff177424 */ /* 0x000fe400078e00ff */
[----:B0-----:R-:W-:-:S04]  /*86d0*/  IMAD.WIDE.U32 R16, R5, UR4, R16 ;  /* 0x0000000405107c25 */ /* 0x001fc8000f8e0010 */
[----:B------:R-:W-:Y:S01]  /*86e0*/  IMAD R5, R5, UR5, RZ ;  /* 0x0000000505057c24 */ /* 0x000fe2000f8e02ff */
[----:B------:R-:W-:Y:S02]  /*86f0*/  ULDC.64 UR4, c[0x0][0x650] ;  /* 0x0001940000047ab9 */ /* 0x000fe40000000a00 */
[----:B------:R-:W-:Y:S01]  /*8700*/  ISETP.GE.U32.AND P0, PT, R16, UR4, PT ;  /* 0x0000000410007c0c */ /* 0x000fe2000bf06070 */
[----:B------:R-:W-:-:S05]  /*8710*/  IMAD.IADD R17, R17, 0x1, R5 ;  /* 0x0000000111117824 */ /* 0x000fca00078e0205 */
[----:B------:R-:W-:-:S13]  /*8720*/  ISETP.GE.U32.AND.EX P0, PT, R17, UR5, PT, P0 ;  /* 0x0000000511007c0c */ /* 0x000fda000bf06100 */
[----:B------:R-:W-:Y:S05]  /*8730*/  @P0 BRA `(.L_x_220) ;  /* 0x0000000400640947 */ /* 0x000fea0003800000 */
[----:B------:R-:W0:Y:S01]  /*8740*/  S2R R12, SR_CTAID.X ;  /* 0x00000000000c7919 */ /* 0x000e220000002500 */
[----:B------:R-:W1:Y:S01]  /*8750*/  LDC.64 R10, c[0x0][0x628] ;  /* 0x00018a00ff0a7b82 */ /* 0x000e620000000a00 */
[----:B------:R-:W-:Y:S01]  /*8760*/  ULDC UR4, c[0x0][0x150] ;  /* 0x0000540000047ab9 */ /* 0x000fe20000000800 */
[----:B------:R-:W-:Y:S01]  /*8770*/  IMAD.MOV.U32 R8, RZ, RZ, R16 ;  /* 0x000000ffff087224 */ /* 0x000fe200078e0010 */
[----:B------:R-:W0:Y:S01]  /*8780*/  S2R R24, SR_CTAID.Y ;  /* 0x0000000000187919 */ /* 0x000e220000002600 */
[----:B------:R-:W-:-:S04]  /*8790*/  IMAD.MOV.U32 R9, RZ, RZ, R17 ;  /* 0x000000ffff097224 */ /* 0x000fc800078e0011 */
[----:B------:R-:W2:Y:S08]  /*87a0*/  LDC R21, c[0x0][0x144] ;  /* 0x00005100ff157b82 */ /* 0x000eb00000000800 */
[----:B------:R-:W2:Y:S08]  /*87b0*/  LDC R0, c[0x0][0x630] ;  /* 0x00018c00ff007b82 */ /* 0x000eb00000000800 */
[----:B------:R-:W2:Y:S01]  /*87c0*/  LDC.64 R14, c[0x0][0x620] ;  /* 0x00018800ff0e7b82 */ /* 0x000ea20000000a00 */
[----:B-1----:R-:W-:-:S04]  /*87d0*/  ISETP.NE.U32.AND P0, PT, R10, RZ, PT ;  /* 0x000000ff0a00720c */ /* 0x002fc80003f05070 */
[----:B------:R-:W-:Y:S02]  /*87e0*/  ISETP.NE.AND.EX P0, PT, R11, RZ, PT, P0 ;  /* 0x000000ff0b00720c */ /* 0x000fe40003f05300 */
[----:B0-----:R-:W-:-:S05]  /*87f0*/  I2FP.F32.U32 R3, R12 ;  /* 0x0000000c00037245 */ /* 0x001fca0000201000 */
[----:B------:R-:W-:-:S04]  /*8800*/  FMUL R3, R3, UR4 ;  /* 0x0000000403037c20 */ /* 0x000fc80008400000 */
[----:B------:R0:W1:Y:S02]  /*8810*/  F2I.U32.TRUNC.NTZ R20, R3 ;  /* 0x0000000300147305 */ /* 0x000064000020f000 */
[----:B------:R-:W-:Y:S05]  /*8820*/  @!P0 BRA `(.L_x_221) ;  /* 0x0000000000288947 */ /* 0x000fea0003800000 */
[----:B0-----:R-:W0:Y:S02]  /*8830*/  LDC R3, c[0x0][0x634] ;  /* 0x00018d00ff037b82 */ /* 0x001e240000000800 */
        /* <DEDUP_REMOVED lines=9> */
.L_x_221:
[----:B------:R-:W3:Y:S01]  /*88d0*/  LDC.64 R30, c[0x0][0x640] ;  /* 0x00019000ff1e7b82 */ /* 0x000ee20000000a00 */
[-CC-:B--2---:R-:W-:Y:S01]  /*88e0*/  SHF.R.U64 R23, R8, R0.reuse, R9.reuse ;  /* 0x0000000008177219 */ /* 0x184fe20000001209 */
[----:B-1----:R-:W-:Y:S01]  /*88f0*/  IMAD.MOV R20, RZ, RZ, -R20 ;  /* 0x000000ffff147224 */ /* 0x002fe200078e0a14 */
[----:B------:R-:W-:Y:S01]  /*8900*/  SHF.R.U32.HI R0, RZ, R0, R9 ;  /* 0x00000000ff007219 */ /* 0x000fe20000011609 */
[----:B------:R-:W-:Y:S01]  /*8910*/  ULDC UR4, c[0x0][0x154] ;  /* 0x0000550000047ab9 */ /* 0x000fe20000000800 */
[----:B0-----:R-:W-:Y:S01]  /*8920*/  IADD3 R3, P0, RZ, -R23, RZ ;  /* 0x80000017ff037210 */ /* 0x001fe20007f1e0ff */
[----:B------:R-:W-:Y:S02]  /*8930*/  IMAD R26, R21, R20, R12 ;  /* 0x00000014151a7224 */ /* 0x000fe400078e020c */
[----:B------:R-:W0:Y:S01]  /*8940*/  LDC R6, c[0x0][0x618] ;  /* 0x00018600ff067b82 */ /* 0x000e220000000800 */
[----:B------:R-:W-:Y:S02]  /*8950*/  IMAD.MOV.U32 R7, RZ, RZ, 0x1 ;  /* 0x00000001ff077424 */ /* 0x000fe400078e00ff */
[----:B------:R-:W-:-:S04]  /*8960*/  IMAD.X R5, RZ, RZ, ~R0, P0 ;  /* 0x000000ffff057224 */ /* 0x000fc800000e0e00 */
[-C--:B------:R-:W-:Y:S01]  /*8970*/  IMAD R0, R5, R14.reuse, RZ ;  /* 0x0000000e05007224 */ /* 0x080fe200078e02ff */
[----:B------:R-:W1:Y:S01]  /*8980*/  LDC R8, c[0x0][0x608] ;  /* 0x00018200ff087b82 */ /* 0x000e620000000800 */
[----:B------:R-:W-:-:S04]  /*8990*/  IMAD.WIDE.U32 R4, R3, R14, R16 ;  /* 0x0000000e03047225 */ /* 0x000fc800078e0010 */
[----:B------:R-:W-:Y:S01]  /*89a0*/  IMAD R3, R3, R15, R0 ;  /* 0x0000000f03037224 */ /* 0x000fe200078e0200 */
[----:B------:R-:W-:Y:S02]  /*89b0*/  I2FP.F32.U32 R0, R24 ;  /* 0x0000001800007245 */ /* 0x000fe40000201000 */
[----:B------:R-:W2:Y:S01]  /*89c0*/  LDC R28, c[0x0][0x658] ;  /* 0x00019600ff1c7b82 */ /* 0x000ea20000000800 */
[----:B------:R-:W-:Y:S01]  /*89d0*/  IMAD.IADD R3, R5, 0x1, R3 ;  /* 0x0000000105037824 */ /* 0x000fe200078e0203 */
[----:B---3--:R-:W-:Y:S01]  /*89e0*/  ISETP.NE.U32.AND P0, PT, R30, RZ, PT ;  /* 0x000000ff1e00720c */ /* 0x008fe20003f05070 */
[----:B------:R-:W-:Y:S01]  /*89f0*/  FMUL R0, R0, UR4 ;  /* 0x0000000400007c20 */ /* 0x000fe20008400000 */
[----:B------:R-:W-:Y:S02]  /*8a00*/  IMAD.MOV.U32 R5, RZ, RZ, -0x1 ;  /* 0xffffffffff057424 */ /* 0x000fe400078e00ff */
[----:B------:R-:W-:Y:S01]  /*8a10*/  ISETP.NE.AND.EX P0, PT, R31, RZ, PT, P0 ;  /* 0x000000ff1f00720c */ /* 0x000fe20003f05300 */
[----:B------:R3:W2:Y:S01]  /*8a20*/  F2I.U32.TRUNC.NTZ R14, R0 ;  /* 0x00000000000e7305 */ /* 0x0006a2000020f000 */
[----:B------:R-:W3:Y:S01]  /*8a30*/  LDC R15, c[0x0][0x148] ;  /* 0x00005200ff0f7b82 */ /* 0x000ee20000000800 */
[----:B0-----:R-:W-:-:S02]  /*8a40*/  SHF.R.U64 R12, R4, R6, R3 ;  /* 0x00000006040c7219 */ /* 0x001fc40000001203 */
[----:B------:R-:W-:-:S05]  /*8a50*/  SHF.R.U32.HI R3, RZ, R6, R3 ;  /* 0x00000006ff037219 */ /* 0x000fca0000011603 */
[----:B------:R-:W0:Y:S01]  /*8a60*/  LDC R20, c[0x0][0x600] ;  /* 0x00018000ff147b82 */ /* 0x000e220000000800 */
[-CC-:B-1----:R-:W-:Y:S02]  /*8a70*/  SHF.R.U64 R10, R12, R8.reuse, R3.reuse ;  /* 0x000000080c0a7219 */ /* 0x182fe40000001203 */
[----:B------:R-:W-:-:S05]  /*8a80*/  SHF.R.U32.HI R3, RZ, R8, R3 ;  /* 0x00000008ff037219 */ /* 0x000fca0000011603 */
[----:B------:R-:W1:Y:S01]  /*8a90*/  LDC R25, c[0x0][0x648] ;  /* 0x00019200ff197b82 */ /* 0x000e620000000800 */
[-C--:B--2---:R-:W-:Y:S02]  /*8aa0*/  SHF.L.U32 R4, R5, R28.reuse, RZ ;  /* 0x0000001c05047219 */ /* 0x084fe400000006ff */
[-CC-:B------:R-:W-:Y:S02]  /*8ab0*/  SHF.R.U64 R13, R10, R28.reuse, R3.reuse ;  /* 0x0000001c0a0d7219 */ /* 0x180fe40000001203 */
[----:B------:R-:W-:Y:S02]  /*8ac0*/  SHF.R.U32.HI R5, RZ, R28, R3 ;  /* 0x0000001cff057219 */ /* 0x000fe40000011603 */
[----:B------:R-:W-:Y:S01]  /*8ad0*/  LOP3.LUT R21, RZ, R4, RZ, 0x33, !PT ;  /* 0x00000004ff157212 */ /* 0x000fe200078e33ff */
[----:B------:R-:W2:Y:S01]  /*8ae0*/  LDC R27, c[0x0][0x638] ;  /* 0x00018e00ff1b7b82 */ /* 0x000ea20000000800 */
[----:B------:R-:W-:Y:S02]  /*8af0*/  SHF.L.U32 R28, R7, R28, RZ ;  /* 0x0000001c071c7219 */ /* 0x000fe400000006ff */
[----:B------:R-:W-:-:S05]  /*8b00*/  MOV R4, R13 ;  /* 0x0000000d00047202 */ /* 0x000fca0000000f00 */
[----:B------:R-:W0:Y:S01]  /*8b10*/  LDC R29, c[0x0][0x610] ;  /* 0x00018400ff1d7b82 */ /* 0x000e220000000800 */
[----:B------:R-:W-:Y:S05]  /*8b20*/  @!P0 BRA `(.L_x_222) ;  /* 0x0000000000288947 */ /* 0x000fea0003800000 */
[----:B---3--:R-:W3:Y:S02]  /*8b30*/  LDC R0, c[0x0][0x64c] ;  /* 0x00019300ff007b82 */ /* 0x008ee40000000800 */
        /* <DEDUP_REMOVED lines=9> */
.L_x_222:
[----:B------:R-:W-:Y:S01]  /*8bd0*/  ISETP.NE.AND P0, PT, R2, 0x1, PT ;  /* 0x000000010200780c */ /* 0x000fe20003f05270 */
[----:B------:R-:W-:Y:S01]  /*8be0*/  IMAD.MOV R14, RZ, RZ, -R14 ;  /* 0x000000ffff0e7224 */ /* 0x000fe200078e0a0e */
[----:B-1-3--:R-:W-:Y:S01]  /*8bf0*/  SHF.R.U64 R0, R4, R25, R5 ;  /* 0x0000001904007219 */ /* 0x00afe20000001205 */
[----:B0-----:R-:W-:Y:S01]  /*8c00*/  VIADD R5, R20, 0xffffffff ;  /* 0xffffffff14057836 */ /* 0x001fe20000000000 */
[----:B------:R-:W-:Y:S01]  /*8c10*/  LOP3.LUT R3, R10, R21, RZ, 0xc0, !PT ;  /* 0x000000150a037212 */ /* 0x000fe200078ec0ff */
[----:B------:R-:W-:Y:S02]  /*8c20*/  IMAD.MOV.U32 R6, RZ, RZ, 0x1 ;  /* 0x00000001ff067424 */ /* 0x000fe400078e00ff */
[----:B------:R-:W-:Y:S01]  /*8c30*/  IMAD.MOV R4, RZ, RZ, -R0 ;  /* 0x000000ffff047224 */ /* 0x000fe200078e0a00 */
[----:B------:R-:W-:Y:S01]  /*8c40*/  LOP3.LUT R5, R12, R5, RZ, 0xc0, !PT ;  /* 0x000000050c057212 */ /* 0x000fe200078ec0ff */
[----:B------:R-:W-:Y:S02]  /*8c50*/  IMAD R3, R28, R0, R3 ;  /* 0x000000001c037224 */ /* 0x000fe400078e0203 */
[----:B--2---:R-:W-:-:S02]  /*8c60*/  IMAD R0, R4, R27, R13 ;  /* 0x0000001b04007224 */ /* 0x004fc400078e020d */
[----:B------:R-:W-:Y:S02]  /*8c70*/  @P0 IMAD R26, R15, R14, R24 ;  /* 0x0000000e0f1a0224 */ /* 0x000fe400078e0218 */
[----:B------:R-:W-:Y:S01]  /*8c80*/  IMAD R4, R0, R20, R5 ;  /* 0x0000001400047224 */ /* 0x000fe200078e0205 */
[----:B------:R-:W-:Y:S01]  /*8c90*/  PRMT R0, R6, 0x7610, R0 ;  /* 0x0000761006007816 */ /* 0x000fe20000000000 */
[----:B------:R-:W-:-:S05]  /*8ca0*/  IMAD R3, R3, R29, R26 ;  /* 0x0000001d03037224 */ /* 0x000fca00078e021a */
[----:B------:R-:W-:Y:S02]  /*8cb0*/  SEL R122, R4, R3, !P0 ;  /* 0x00000003047a7207 */ /* 0x000fe40004000000 */
[----:B------:R-:W-:-:S07]  /*8cc0*/  SEL R3, R3, R4, !P0 ;  /* 0x0000000403037207 */ /* 0x000fce0004000000 */
.L_x_220:
[----:B------:R-:W-:Y:S01]  /*8cd0*/  LOP3.LUT P0, RZ, R0, 0xff, RZ, 0xc0, !PT ;  /* 0x000000ff00ff7812 */ /* 0x000fe2000780c0ff */
[----:B------:R-:W-:-:S12]  /*8ce0*/  IMAD.MOV.U32 R124, RZ, RZ, R3 ;  /* 0x000000ffff7c7224 */ /* 0x000fd800078e0003 */
[----:B------:R-:W-:Y:S05]  /*8cf0*/  @P0 BRA `(.L_x_223) ;  /* 0xffffff8400400947 */ /* 0x000fea000383ffff */
[----:B------:R-:W-:Y:S05]  /*8d00*/  EXIT ;  /* 0x000000000000794d */ /* 0x000fea0003800000 */
.L_x_4:
[----:B0-----:R-:W-:Y:S01]  /*8d10*/  ULDC.64 UR4, c[0x0][0x650] ;  /* 0x0001940000047ab9 */ /* 0x001fe20000000a00 */
        /* <DEDUP_REMOVED lines=25> */
.L_x_225:
[--C-:B------:R-:W-:Y:S01]  /*8eb0*/  SHF.R.U64 R12, R10, R14, R11.reuse ;  /* 0x0000000e0a0c7219 */ /* 0x100fe2000000120b */
[----:B------:R-:W0:Y:S01]  /*8ec0*/  LDC R22, c[0x0][0x618] ;  /* 0x00018600ff167b82 */ /* 0x000e220000000800 */
[----:B------:R-:W-:Y:S01]  /*8ed0*/  I2FP.F32.U32 R6, R4 ;  /* 0x0000000400067245 */ /* 0x000fe20000201000 */
[----:B------:R-:W-:Y:S01]  /*8ee0*/  ULDC UR4, c[0x0][0x150] ;  /* 0x0000540000047ab9 */ /* 0x000fe20000000800 */
[----:B------:R-:W-:Y:S02]  /*8ef0*/  SHF.R.U32.HI R5, RZ, R14, R11 ;  /* 0x0000000eff057219 */ /* 0x000fe4000001160b */
[----:B------:R-:W-:Y:S01]  /*8f00*/  IADD3 R9, P0, RZ, -R12, RZ ;  /* 0x8000000cff097210 */ /* 0x000fe20007f1e0ff */
[----:B------:R-:W-:Y:S01]  /*8f10*/  FMUL R11, R6, UR4 ;  /* 0x00000004060b7c20 */ /* 0x000fe20008400000 */
[----:B------:R-:W-:Y:S01]  /*8f20*/  ULDC UR4, c[0x0][0x154] ;  /* 0x0000550000047ab9 */ /* 0x000fe20000000800 */
[----:B------:R-:W1:Y:S02]  /*8f30*/  LDC.64 R24, c[0x0][0x640] ;  /* 0x00019000ff187b82 */ /* 0x000e640000000a00 */
[----:B------:R-:W-:-:S02]  /*8f40*/  IMAD.X R5, RZ, RZ, ~R5, P0 ;  /* 0x000000ffff057224 */ /* 0x000fc400000e0e05 */
[----:B------:R-:W2:Y:S01]  /*8f50*/  F2I.U32.TRUNC.NTZ R11, R11 ;  /* 0x0000000b000b7305 */ /* 0x000ea2000020f000 */
[----:B------:R-:W-:-:S03]  /*8f60*/  IMAD.WIDE.U32 R6, R9, R20, R16 ;  /* 0x0000001409067225 */ /* 0x000fc600078e0010 */
[----:B------:R-:W3:Y:S01]  /*8f70*/  LDC R13, c[0x0][0x144] ;  /* 0x00005100ff0d7b82 */ /* 0x000ee20000000800 */
[----:B------:R-:W-:-:S04]  /*8f80*/  IMAD R8, R5, R20, RZ ;  /* 0x0000001405087224 */ /* 0x000fc800078e02ff */
[----:B------:R-:W-:Y:S02]  /*8f90*/  IMAD R5, R9, R21, R8 ;  /* 0x0000001509057224 */ /* 0x000fe400078e0208 */
[----:B------:R-:W-:Y:S01]  /*8fa0*/  IMAD.MOV.U32 R8, RZ, RZ, -0x1 ;  /* 0xffffffffff087424 */ /* 0x000fe200078e00ff */
[----:B------:R-:W4:Y:S01]  /*8fb0*/  LDC R14, c[0x0][0x608] ;  /* 0x00018200ff0e7b82 */ /* 0x000f220000000800 */
[----:B------:R-:W-:Y:S01]  /*8fc0*/  IMAD.IADD R5, R7, 0x1, R5 ;  /* 0x0000000107057824 */ /* 0x000fe200078e0205 */
[----:B------:R-:W-:-:S04]  /*8fd0*/  I2FP.F32.U32 R7, R3 ;  /* 0x0000000300077245 */ /* 0x000fc80000201000 */
[-C--:B0-----:R-:W-:Y:S01]  /*8fe0*/  SHF.R.U64 R10, R6, R22.reuse, R5 ;  /* 0x00000016060a7219 */ /* 0x081fe20000001205 */
[----:B--2---:R-:W-:Y:S01]  /*8ff0*/  IMAD.MOV R6, RZ, RZ, -R11 ;  /* 0x000000ffff067224 */ /* 0x004fe200078e0a0b */
[----:B------:R-:W0:Y:S01]  /*9000*/  LDC R9, c[0x0][0x658] ;  /* 0x00019600ff097b82 */ /* 0x000e220000000800 */
[----:B-1----:R-:W-:Y:S01]  /*9010*/  ISETP.NE.U32.AND P0, PT, R24, RZ, PT ;  /* 0x000000ff1800720c */ /* 0x002fe20003f05070 */
[----:B------:R-:W-:Y:S01]  /*9020*/  FMUL R7, R7, UR4 ;  /* 0x0000000407077c20 */ /* 0x000fe20008400000 */
[----:B------:R-:W-:Y:S02]  /*9030*/  SHF.R.U32.HI R5, RZ, R22, R5 ;  /* 0x00000016ff057219 */ /* 0x000fe40000011605 */
[----:B------:R-:W-:-:S03]  /*9040*/  ISETP.NE.AND.EX P0, PT, R25, RZ, PT, P0 ;  /* 0x000000ff1900720c */ /* 0x000fc60003f05300 */
[----:B------:R-:W1:Y:S01]  /*9050*/  LDC R20, c[0x0][0x148] ;  /* 0x00005200ff147b82 */ /* 0x000e620000000800 */
[----:B---3--:R-:W-:Y:S02]  /*9060*/  IMAD R23, R13, R6, R4 ;  /* 0x000000060d177224 */ /* 0x008fe400078e0204 */
[----:B------:R-:W-:-:S05]  /*9070*/  IMAD.MOV.U32 R6, RZ, RZ, 0x1 ;  /* 0x00000001ff067424 */ /* 0x000fca00078e00ff */
[----:B------:R-:W2:Y:S01]  /*9080*/  LDC R21, c[0x0][0x600] ;  /* 0x00018000ff157b82 */ /* 0x000ea20000000800 */
[-CC-:B----4-:R-:W-:Y:S02]  /*9090*/  SHF.R.U64 R13, R10, R14.reuse, R5.reuse ;  /* 0x0000000e0a0d7219 */ /* 0x190fe40000001205 */
[----:B------:R-:W-:Y:S02]  /*90a0*/  SHF.R.U32.HI R4, RZ, R14, R5 ;  /* 0x0000000eff047219 */ /* 0x000fe40000011605 */
[----:B------:R3:W4:Y:S03]  /*90b0*/  F2I.U32.TRUNC.NTZ R14, R7 ;  /* 0x00000007000e7305 */ /* 0x000726000020f000 */
[----:B------:R-:W1:Y:S01]  /*90c0*/  LDC R26, c[0x0][0x648] ;  /* 0x00019200ff1a7b82 */ /* 0x000e620000000800 */
[-C--:B0-----:R-:W-:Y:S02]  /*90d0*/  SHF.R.U64 R15, R13, R9.reuse, R4 ;  /* 0x000000090d0f7219 */ /* 0x081fe40000001204 */
[----:B------:R-:W-:-:S02]  /*90e0*/  SHF.L.U32 R8, R8, R9, RZ ;  /* 0x0000000908087219 */ /* 0x000fc400000006ff */
[-C--:B------:R-:W-:Y:S01]  /*90f0*/  SHF.R.U32.HI R5, RZ, R9.reuse, R4 ;  /* 0x00000009ff057219 */ /* 0x080fe20000011604 */
[----:B------:R-:W-:Y:S01]  /*9100*/  IMAD.MOV.U32 R4, RZ, RZ, R15 ;  /* 0x000000ffff047224 */ /* 0x000fe200078e000f */
[----:B------:R-:W-:Y:S01]  /*9110*/  SHF.L.U32 R22, R6, R9, RZ ;  /* 0x0000000906167219 */ /* 0x000fe200000006ff */
[----:B------:R-:W0:Y:S01]  /*9120*/  LDC R27, c[0x0][0x638] ;  /* 0x00018e00ff1b7b82 */ /* 0x000e220000000800 */
[----:B------:R-:W-:-:S07]  /*9130*/  LOP3.LUT R28, RZ, R8, RZ, 0x33, !PT ;  /* 0x00000008ff1c7212 */ /* 0x000fce00078e33ff */
        /* <DEDUP_REMOVED lines=12> */
.L_x_226:
[----:B------:R-:W-:Y:S01]  /*9200*/  ISETP.NE.AND P0, PT, R2, 0x1, PT ;  /* 0x000000010200780c */ /* 0x000fe20003f05270 */
[----:B--2---:R-:W-:Y:S01]  /*9210*/  VIADD R7, R21, 0xffffffff ;  /* 0xffffffff15077836 */ /* 0x004fe20000000000 */
[----:B-1----:R-:W-:Y:S01]  /*9220*/  SHF.R.U64 R5, R4, R26, R5 ;  /* 0x0000001a04057219 */ /* 0x002fe20000001205 */
[----:B------:R-:W-:Y:S01]  /*9230*/  IMAD.MOV R14, RZ, RZ, -R14 ;  /* 0x000000ffff0e7224 */ /* 0x000fe200078e0a0e */
[----:B------:R-:W-:Y:S02]  /*9240*/  LOP3.LUT R4, R13, R28, RZ, 0xc0, !PT ;  /* 0x0000001c0d047212 */ /* 0x000fe400078ec0ff */
[----:B------:R-:W-:Y:S01]  /*9250*/  LOP3.LUT R10, R10, R7, RZ, 0xc0, !PT ;  /* 0x000000070a0a7212 */ /* 0x000fe200078ec0ff */
[----:B------:R-:W-:Y:S01]  /*9260*/  IMAD.MOV R6, RZ, RZ, -R5 ;  /* 0x000000ffff067224 */ /* 0x000fe200078e0a05 */
[----:B------:R-:W-:Y:S01]  /*9270*/  MOV R8, R12 ;  /* 0x0000000c00087202 */ /* 0x000fe20000000f00 */
[----:B------:R-:W-:-:S04]  /*9280*/  IMAD R4, R22, R5, R4 ;  /* 0x0000000516047224 */ /* 0x000fc800078e0204 */
[----:B------:R-:W-:Y:S02]  /*9290*/  @P0 IMAD R23, R20, R14, R3 ;  /* 0x0000000e14170224 */ /* 0x000fe400078e0203 */
[----:B0-----:R-:W-:Y:S02]  /*92a0*/  IMAD R3, R6, R27, R15 ;  /* 0x0000001b06037224 */ /* 0x001fe400078e020f */
[----:B------:R-:W-:Y:S02]  /*92b0*/  IMAD R7, R4, R29, R23 ;  /* 0x0000001d04077224 */ /* 0x000fe400078e0217 */
[----:B------:R-:W-:Y:S02]  /*92c0*/  IMAD R4, R3, R21, R10 ;  /* 0x0000001503047224 */ /* 0x000fe400078e020a */
[----:B------:R-:W-:-:S03]  /*92d0*/  IMAD.MOV.U32 R6, RZ, RZ, 0x1 ;  /* 0x00000001ff067424 */ /* 0x000fc600078e00ff */
[----:B------:R-:W-:Y:S02]  /*92e0*/  SEL R9, R4, R7, !P0 ;  /* 0x0000000704097207 */ /* 0x000fe40004000000 */
[----:B------:R-:W-:-:S07]  /*92f0*/  SEL R7, R7, R4, !P0 ;  /* 0x0000000407077207 */ /* 0x000fce0004000000 */
.L_x_224:
[----:B------:R-:W-:-:S08]  /*9300*/  NOP ;  /* 0x0000000000007918 */ /* 0x000fd00000000000 */
[----:B------:R-:W0:-:S00]  /*9310*/  USETMAXREG.DEALLOC.CTAPOOL 0x28 ;  /* 0x00000028000079c8 */ /* 0x000e0000080e0500 */
[----:B0-----:R-:W-:-:S13]  /*9320*/  ISETP.NE.AND P0, PT, R0, RZ, PT ;  /* 0x000000ff0000720c */ /* 0x001fda0003f05270 */
[----:B------:R-:W-:Y:S05]  /*9330*/  @P0 EXIT ;  /* 0x000000000000094d */ /* 0x000fea0003800000 */
[----:B------:R-:W-:Y:S01]  /*9340*/  LOP3.LUT P0, RZ, R6, 0xff, RZ, 0xc0, !PT ;  /* 0x000000ff06ff7812 */ /* 0x000fe2000780c0ff */
[----:B------:R-:W-:Y:S02]  /*9350*/  IMAD.MOV.U32 R0, RZ, RZ, 0x1 ;  /* 0x00000001ff007424 */ /* 0x000fe400078e00ff */
[----:B------:R-:W-:-:S10]  /*9360*/  IMAD.MOV.U32 R12, RZ, RZ, RZ ;  /* 0x000000ffff0c7224 */ /* 0x000fd400078e00ff */
[----:B------:R-:W-:Y:S05]  /*9370*/  @!P0 BRA `(.L_x_227) ;  /* 0x0000000c00308947 */ /* 0x000fea0003800000 */
[----:B------:R-:W0:Y:S01]  /*9380*/  LDC R0, c[0x0][0x28c] ;  /* 0x0000a300ff007b82 */ /* 0x000e220000000800 */
[----:B------:R-:W-:Y:S01]  /*9390*/  ULDC UR5, c[0x0][0x600] ;  /* 0x0001800000057ab9 */ /* 0x000fe20000000800 */
[----:B------:R-:W-:Y:S01]  /*93a0*/  ULDC UR4, c[0x0][0xc] ;  /* 0x0000030000047ab9 */ /* 0x000fe20000000800 */
[----:B------:R-:W-:Y:S01]  /*93b0*/  UIADD3 UR16, UR5, -0x1, URZ ;  /* 0xffffffff05107890 */ /* 0x000fe2000fffe03f */
[C---:B------:R-:W-:Y:S01]  /*93c0*/  LOP3.LUT P2, RZ, R18.reuse, 0x7f, RZ, 0xc0, !PT ;  /* 0x0000007f12ff7812 */ /* 0x040fe2000784c0ff */
[----:B------:R-:W-:Y:S01]  /*93d0*/  ULDC UR6, c[0x0][0x658] ;  /* 0x0001960000067ab9 */ /* 0x000fe20000000800 */
[----:B------:R-:W-:Y:S01]  /*93e0*/  ULDC UR5, c[0x0][0x10] ;  /* 0x0000040000057ab9 */ /* 0x000fe20000000800 */
[----:B------:R-:W-:Y:S01]  /*93f0*/  UMOV UR7, 0xffffffff ;  /* 0xffffffff00077882 */ /* 0x000fe20000000000 */
[----:B------:R-:W-:Y:S01]  /*9400*/  UMOV UR8, 0x1 ;  /* 0x0000000100087882 */ /* 0x000fe20000000000 */
[----:B------:R-:W-:Y:S01]  /*9410*/  UIMAD.WIDE.U32 UR4, UR4, UR5, URZ ;  /* 0x00000005040472a5 */ /* 0x000fe2000f8e003f */
[----:B------:R-:W-:Y:S01]  /*9420*/  LOP3.LUT P0, RZ, R18, 0x1f, RZ, 0xc0, !PT ;  /* 0x0000001f12ff7812 */ /* 0x000fe2000780c0ff */
[----:B------:R-:W-:Y:S01]  /*9430*/  USHF.L.U32 UR7, UR7, UR6, URZ ;  /* 0x0000000607077299 */ /* 0x000fe2000800063f */
[----:B------:R-:W-:Y:S01]  /*9440*/  BSSY B0, `(.L_x_227) ;  /* 0x00000bf000007945 */ /* 0x000fe20003800000 */
[----:B------:R-:W-:Y:S01]  /*9450*/  USHF.L.U32 UR18, UR8, UR6, URZ ;  /* 0x0000000608127299 */ /* 0x000fe2000800063f */
[----:B------:R-:W-:Y:S01]  /*9460*/  IMAD.MOV.U32 R13, RZ, RZ, 0x1 ;  /* 0x00000001ff0d7424 */ /* 0x000fe200078e00ff */
[----:B------:R-:W-:Y:S01]  /*9470*/  LOP3.LUT R11, R19, 0x2, RZ, 0xfc, !PT ;  /* 0x00000002130b7812 */ /* 0x000fe200078efcff */
[----:B------:R-:W-:Y:S01]  /*9480*/  ULDC UR6, c[0x0][0x14] ;  /* 0x0000050000067ab9 */ /* 0x000fe20000000800 */
[----:B------:R-:W-:Y:S01]  /*9490*/  PLOP3.LUT P0, PT, P0, P2, PT, 0x8a, 0x0 ;  /* 0x000000000000781c */ /* 0x000fe20000705172 */
[----:B------:R-:W-:Y:S01]  /*94a0*/  UIMAD.WIDE.U32 UR20, UR4, UR6, URZ ;  /* 0x00000006041472a5 */ /* 0x000fe2000f8e003f */
[----:B------:R-:W-:Y:S01]  /*94b0*/  IMAD.MOV.U32 R12, RZ, RZ, RZ ;  /* 0x000000ffff0c7224 */ /* 0x000fe200078e00ff */
[----:B------:R-:W-:-:S02]  /*94c0*/  UIMAD UR13, UR5, UR6, URZ ;  /* 0x00000006050d72a4 */ /* 0x000fc4000f8e023f */
[----:B------:R-:W-:Y:S01]  /*94d0*/  ULOP3.LUT UR17, URZ, UR7, URZ, 0x33, !UPT ;  /* 0x000000073f117292 */ /* 0x000fe2000f8e333f */
[----:B0-----:R-:W-:Y:S01]  /*94e0*/  VIADD R0, R0, 0xf ;  /* 0x0000000f00007836 */ /* 0x001fe20000000000 */
[----:B------:R-:W-:Y:S01]  /*94f0*/  UIADD3 UR13, UR21, UR13, URZ ;  /* 0x0000000d150d7290 */ /* 0x000fe2000fffe03f */
[----:B------:R-:W-:-:S03]  /*9500*/  ULDC.64 UR22, c[0x0][0x198] ;  /* 0x0000660000167ab9 */ /* 0x000fc60000000a00 */
[----:B------:R-:W-:-:S04]  /*9510*/  SHF.R.S32.HI R3, RZ, 0x1f, R0 ;  /* 0x0000001fff037819 */ /* 0x000fc80000011400 */
[----:B------:R-:W-:Y:S01]  /*9520*/  LEA.HI R3, R3, R0, RZ, 0x4 ;  /* 0x0000000003037211 */ /* 0x000fe200078f20ff */
[----:B------:R-:W-:-:S03]  /*9530*/  IMAD.MOV.U32 R0, RZ, RZ, 0x1 ;  /* 0x00000001ff007424 */ /* 0x000fc600078e00ff */
[----:B------:R-:W-:-:S05]  /*9540*/  SHF.R.S32.HI R3, RZ, 0x4, R3 ;  /* 0x00000004ff037819 */ /* 0x000fca0000011403 */
[----:B------:R-:W-:-:S07]  /*9550*/  VIADD R10, R3, 0x1 ;  /* 0x00000001030a7836 */ /* 0x000fce0000000000 */
.L_x_239:
[----:B------:R-:W-:-:S03]  /*9560*/  UMOV UR4, 0xffffffff ;  /* 0xffffffff00047882 */ /* 0x000fc60000000000 */
[----:B------:R-:W-:Y:S05]  /*9570*/  BRA.DIV UR4, `(.L_x_228) ;  /* 0x0000001a04907947 */ /* 0x000fea000b800000 */
[----:B------:R-:W-:-:S13]  /*9580*/  ELECT P6, URZ, PT ;  /* 0x00000000003f782f */ /* 0x000fda00038c0000 */
.L_x_271:
[----:B------:R-:W0:Y:S01]  /*9590*/  LDC R4, c[0x0][0x28c] ;  /* 0x0000a300ff047b82 */ /* 0x000e220000000800 */
[----:B------:R-:W-:Y:S01]  /*95a0*/  BSSY B1, `(.L_x_229) ;  /* 0x0000037000017945 */ /* 0x000fe20003800000 */
[----:B0-----:R-:W-:-:S13]  /*95b0*/  ISETP.LT.OR P6, PT, R4, 0x1, !P6 ;  /* 0x000000010400780c */ /* 0x001fda00077c1670 */
[----:B------:R-:W-:Y:S05]  /*95c0*/  @P6 BRA `(.L_x_230) ;  /* 0x0000000000d06947 */ /* 0x000fea0003800000 */
[----:B------:R-:W-:Y:S02]  /*95d0*/  IMAD R15, R9, 0x60, RZ ;  /* 0x00000060090f7824 */ /* 0x000fe400078e02ff */
[----:B------:R-:W-:Y:S02]  /*95e0*/  IMAD R18, R7, 0xc0, RZ ;  /* 0x000000c007127824 */ /* 0x000fe400078e02ff */
[----:B------:R-:W-:Y:S02]  /*95f0*/  IMAD.MOV.U32 R20, RZ, RZ, RZ ;  /* 0x000000ffff147224 */ /* 0x000fe400078e00ff */
[----:B------:R-:W-:Y:S02]  /*9600*/  IMAD.MOV.U32 R4, RZ, RZ, R10 ;  /* 0x000000ffff047224 */ /* 0x000fe400078e000a */
[----:B------:R-:W-:Y:S02]  /*9610*/  IMAD.MOV.U32 R5, RZ, RZ, R0 ;  /* 0x000000ffff057224 */ /* 0x000fe400078e0000 */
[----:B------:R-:W-:-:S07]  /*9620*/  IMAD.MOV.U32 R6, RZ, RZ, R12 ;  /* 0x000000ffff067224 */ /* 0x000fce00078e000c */
.L_x_234:
[----:B------:R-:W0:Y:S01]  /*9630*/  S2R R14, SR_CgaCtaId ;  /* 0x00000000000e7919 */ /* 0x000e220000008800 */
[----:B------:R-:W-:Y:S01]  /*9640*/  MOV R7, 0x400 ;  /* 0x0000040000077802 */ /* 0x000fe20000000f00 */
[----:B------:R-:W1:Y:S03]  /*9650*/  @!P2 LDC R9, c[0x0][0x500] ;  /* 0x00014000ff09ab82 */ /* 0x000e660000000800 */
[----:B0-----:R-:W-:Y:S02]  /*9660*/  LEA R21, R14, R7, 0x18 ;  /* 0x000000070e157211 */ /* 0x001fe400078ec0ff */
[----:B------:R-:W-:-:S03]  /*9670*/  SHF.L.U32 R7, R5, 0x1f, RZ ;  /* 0x0000001f05077819 */ /* 0x000fc600000006ff */
[----:B------:R-:W-:-:S04]  /*9680*/  IMAD R14, R6, 0x8, R21 ;  /* 0x00000008060e7824 */ /* 0x000fc800078e0215 */
[----:B------:R-:W0:Y:S02]  /*9690*/  SYNCS.PHASECHK.TRANS64.TRYWAIT P1, [R14+URZ+0xc8], R7 ;  /* 0x0000c8070e0075a7 */ /* 0x000e24000802017f */
[----:B01----:R-:W-:Y:S05]  /*96a0*/  @!P1 BRA `(.L_x_231) ;  /* 0x0000001800649947 */ /* 0x003fea0003800000 */
.L_x_272:
[----:B0-----:R-:W-:Y:S01]  /*96b0*/  PRMT R7, R11, 0x9910, RZ ;  /* 0x000099100b077816 */ /* 0x001fe200000000ff */
[----:B------:R0:W-:Y:S03]  /*96c0*/  @!P2 SYNCS.ARRIVE.TRANS64 RZ, [R14+URZ], R9 ;  /* 0x000000090effa9a7 */ /* 0x0001e6000800003f */
[----:B------:R-:W-:-:S13]  /*96d0*/  ISETP.NE.AND P1, PT, R7, 0x2, PT ;  /* 0x000000020700780c */ /* 0x000fda0003f25270 */
[----:B0-----:R-:W-:Y:S05]  /*96e0*/  @P1 BRA `(.L_x_232) ;  /* 0x0000000000041947 */ /* 0x001fea0003800000 */
[----:B------:R-:W-:Y:S01]  /*96f0*/  BPT.TRAP 0x1 ;  /* 0x000000040000795c */ /* 0x000fe20000300000 */
.L_x_232:
[----:B------:R-:W-:Y:S05]  /*9700*/  @P0 BRA `(.L_x_233) ;  /* 0x0000000000040947 */ /* 0x000fea0003800000 */
[----:B------:R-:W-:Y:S01]  /*9710*/  BPT.TRAP 0x1 ;  /* 0x000000040000795c */ /* 0x000fe20000300000 */
.L_x_233:
[--C-:B------:R-:W-:Y:S01]  /*9720*/  IMAD R7, R6, 0x1800, R21.reuse ;  /* 0x0000180006077824 */ /* 0x100fe200078e0215 */
[----:B------:R-:W-:Y:S01]  /*9730*/  R2UR UR9, R14 ;  /* 0x000000000e0972ca */ /* 0x000fe200000e0000 */
[----:B------:R-:W-:Y:S01]  /*9740*/  IMAD R21, R6, 0xc00, R21 ;  /* 0x00000c0006157824 */ /* 0x000fe200078e0215 */
[----:B------:R-:W-:Y:S01]  /*9750*/  UIADD3 UR4, UP0, UR22, 0xf0, URZ ;  /* 0x000000f016047890 */ /* 0x000fe2000ff1e03f */
[----:B------:R-:W-:Y:S01]  /*9760*/  VIADD R4, R4, 0xffffffff ;  /* 0xffffffff04047836 */ /* 0x000fe20000000000 */
[----:B------:R-:W-:Y:S01]  /*9770*/  R2UR UR5, R7 ;  /* 0x00000000070572ca */ /* 0x000fe200000e0000 */
[----:B------:R-:W-:Y:S01]  /*9780*/  UIADD3 UR24, UP1, UR22, 0x1f0, URZ ;  /* 0x000001f016187890 */ /* 0x000fe2000ff3e03f */
[----:B------:R-:W-:Y:S01]  /*9790*/  R2UR UR8, R21 ;  /* 0x00000000150872ca */ /* 0x000fe200000e0000 */
[----:B------:R-:W-:Y:S01]  /*97a0*/  VIADD R6, R6, 0x1 ;  /* 0x0000000106067836 */ /* 0x000fe20000000000 */
[----:B------:R-:W-:Y:S01]  /*97b0*/  R2UR UR11, R18 ;  /* 0x00000000120b72ca */ /* 0x000fe200000e0000 */
[----:B------:R-:W-:Y:S01]  /*97c0*/  UIADD3.X UR25, URZ, UR23, URZ, UP1, !UPT ;  /* 0x000000173f197290 */ /* 0x000fe20008ffe43f */
[----:B------:R-:W-:Y:S01]  /*97d0*/  R2UR UR10, R20 ;  /* 0x00000000140a72ca */ /* 0x000fe200000e0000 */
[----:B------:R-:W-:Y:S01]  /*97e0*/  UMOV UR6, 0x0 ;  /* 0x0000000000067882 */ /* 0x000fe20000000000 */
[----:B------:R-:W-:Y:S01]  /*97f0*/  R2UR UR12, R8 ;  /* 0x00000000080c72ca */ /* 0x000fe200000e0000 */
[----:B------:R-:W-:Y:S01]  /*9800*/  UMOV UR7, 0x10000000 ;  /* 0x1000000000077882 */ /* 0x000fe20000000000 */
[----:B------:R-:W-:Y:S01]  /*9810*/  R2UR UR19, R15 ;  /* 0x000000000f1372ca */ /* 0x000fe200000e0000 */
[----:B------:R-:W-:Y:S01]  /*9820*/  VIADD R20, R20, 0x10 ;  /* 0x0000001014147836 */ /* 0x000fe20000000000 */
[----:B------:R-:W-:Y:S01]  /*9830*/  ISETP.GT.AND P3, PT, R4, 0x1, PT ;  /* 0x000000010400780c */ /* 0x000fe20003f64270 */
[----:B------:R-:W-:Y:S01]  /*9840*/  UIADD3 UR14, UR5, 0x280, URZ ;  /* 0x00000280050e7890 */ /* 0x000fe2000fffe03f */
[----:B------:R-:W-:Y:S01]  /*9850*/  ISETP.NE.AND P1, PT, R6, 0x19, PT ;  /* 0x000000190600780c */ /* 0x000fe20003f25270 */
[----:B------:R-:W-:-:S02]  /*9860*/  UIADD3.X UR5, URZ, UR23, URZ, UP0, !UPT ;  /* 0x000000173f057290 */ /* 0x000fc400087fe43f */
[----:B------:R-:W-:Y:S01]  /*9870*/  UIADD3 UR15, UR8, 0x25a80, URZ ;  /* 0x00025a80080f7890 */ /* 0x000fe2000fffe03f */
[----:B------:R-:W-:Y:S02]  /*9880*/  SEL R14, RZ, 0x1, P1 ;  /* 0x00000001ff0e7807 */ /* 0x000fe40000800000 */
[----:B------:R-:W-:Y:S01]  /*9890*/  UMOV UR8, UR14 ;  /* 0x0000000e00087c82 */ /* 0x000fe20008000000 */
[----:B------:R-:W-:Y:S02]  /*98a0*/  SEL R6, R6, RZ, P1 ;  /* 0x000000ff06067207 */ /* 0x000fe40000800000 */
[----:B------:R-:W-:Y:S01]  /*98b0*/  LOP3.LUT R5, R5, R14, RZ, 0x3c, !PT ;  /* 0x0000000e05057212 */ /* 0x000fe200078e3cff */
[----:B------:R0:W-:Y:S02]  /*98c0*/  UTMALDG.3D [UR8], [UR4], desc[UR6] ;  /* 0x00000608040075b4 */ /* 0x0001e40008011000 */
[----:B0-----:R-:W-:Y:S01]  /*98d0*/  UMOV UR8, UR15 ;  /* 0x0000000f00087c82 */ /* 0x001fe20008000000 */
[----:B------:R-:W-:-:S02]  /*98e0*/  UMOV UR11, UR19 ;  /* 0x00000013000b7c82 */ /* 0x000fc40008000000 */
[----:B------:R0:W-:Y:S02]  /*98f0*/  UTMALDG.3D [UR8], [UR24], desc[UR6] ;  /* 0x00000608180075b4 */ /* 0x0001e40008011000 */
[----:B0-----:R-:W-:Y:S05]  /*9900*/  @P3 BRA `(.L_x_234) ;  /* 0xfffffffc00483947 */ /* 0x001fea000383ffff */
.L_x_230:
[----:B------:R-:W-:Y:S05]  /*9910*/  BSYNC B1 ;  /* 0x0000000000017941 */ /* 0x000fea0003800000 */
.L_x_229:
[----:B------:R-:W-:Y:S01]  /*9920*/  LOP3.LUT P3, RZ, R13, 0xff, RZ, 0xc0, !PT ;  /* 0x000000ff0dff7812 */ /* 0x000fe2000786c0ff */
[----:B------:R-:W-:Y:S01]  /*9930*/  IMAD.IADD R12, R3, 0x1, R12 ;  /* 0x00000001030c7824 */ /* 0x000fe200078e020c */
[----:B------:R-:W-:Y:S01]  /*9940*/  IADD3 R16, P4, R16, UR20, RZ ;  /* 0x0000001410107c10 */ /* 0x000fe2000ff9e0ff */
[----:B------:R-:W-:Y:S01]  /*9950*/  ULDC.64 UR4, c[0x0][0x650] ;  /* 0x0001940000047ab9 */ /* 0x000fe20000000a00 */
[----:B------:R-:W-:Y:S01]  /*9960*/  BSSY B1, `(.L_x_235) ;  /* 0x000006a000017945 */ /* 0x000fe20003800000 */
[----:B------:R-:W-:Y:S01]  /*9970*/  IMAD.MOV.U32 R9, RZ, RZ, -0x1 ;  /* 0xffffffffff097424 */ /* 0x000fe200078e00ff */
[----:B------:R-:W-:Y:S01]  /*9980*/  ISETP.GT.U32.AND P1, PT, R12, 0x18, PT ;  /* 0x000000180c00780c */ /* 0x000fe20003f24070 */
[----:B------:R-:W-:Y:S01]  /*9990*/  IMAD.MOV.U32 R8, RZ, RZ, -0x1 ;  /* 0xffffffffff087424 */ /* 0x000fe200078e00ff */
[----:B------:R-:W-:Y:S02]  /*99a0*/  IADD3.X R17, R17, UR13, RZ, P4, !PT ;  /* 0x0000000d11117c10 */ /* 0x000fe4000a7fe4ff */
[----:B------:R-:W-:-:S02]  /*99b0*/  ISETP.LT.U32.AND P1, PT, R3, 0x19, P1 ;  /* 0x000000190300780c */ /* 0x000fc40000f21070 */
[----:B------:R-:W-:Y:S01]  /*99c0*/  PRMT R13, RZ, 0x7610, R13 ;  /* 0x00007610ff0d7816 */ /* 0x000fe2000000000d */
[----:B------:R-:W0:Y:S01]  /*99d0*/  @P3 S2R R5, SR_CgaCtaId ;  /* 0x0000000000053919 */ /* 0x000e220000008800 */
[----:B------:R-:W-:-:S04]  /*99e0*/  @P3 MOV R4, 0x400 ;  /* 0x0000040000043802 */ /* 0x000fc80000000f00 */
[----:B0-----:R-:W-:Y:S01]  /*99f0*/  @P3 LEA R6, R5, R4, 0x18 ;  /* 0x0000000405063211 */ /* 0x001fe200078ec0ff */
[----:B------:R-:W-:-:S03]  /*9a00*/  IMAD.WIDE.U32 R4, R12, 0x51eb851f, RZ ;  /* 0x51eb851f0c047825 */ /* 0x000fc600078e00ff */
[----:B------:R0:W-:Y:S01]  /*9a10*/  @P3 SYNCS.ARRIVE.TRANS64.A1T0 RZ, [R6+URZ+0x1a8], RZ ;  /* 0x0001a8ff06ff39a7 */ /* 0x0001e2000810003f */
[----:B------:R-:W-:Y:S02]  /*9a20*/  ISETP.GE.U32.AND P3, PT, R3, 0x19, PT ;  /* 0x000000190300780c */ /* 0x000fe40003f66070 */
[----:B------:R-:W-:Y:S02]  /*9a30*/  SHF.R.U32.HI R7, RZ, 0x3, R5 ;  /* 0x00000003ff077819 */ /* 0x000fe40000011605 */
[----:B------:R-:W-:Y:S02]  /*9a40*/  SEL R5, RZ, 0x1, !P1 ;  /* 0x00000001ff057807 */ /* 0x000fe40004800000 */
[----:B------:R-:W-:Y:S01]  /*9a50*/  ISETP.GE.U32.AND P1, PT, R16, UR4, PT ;  /* 0x0000000410007c0c */ /* 0x000fe2000bf26070 */
[----:B------:R-:W-:Y:S01]  /*9a60*/  IMAD R12, R7, -0x19, R12 ;  /* 0xffffffe7070c7824 */ /* 0x000fe200078e020c */
[----:B------:R-:W-:Y:S02]  /*9a70*/  LOP3.LUT R0, R0, R5, RZ, 0x3c, !PT ;  /* 0x0000000500007212 */ /* 0x000fe400078e3cff */
[----:B------:R-:W-:-:S02]  /*9a80*/  ISETP.GE.U32.AND.EX P1, PT, R17, UR5, PT, P1 ;  /* 0x0000000511007c0c */ /* 0x000fc4000bf26110 */
[----:B------:R-:W-:Y:S02]  /*9a90*/  PRMT R4, RZ, 0x7610, R4 ;  /* 0x00007610ff047816 */ /* 0x000fe40000000004 */
[----:B------:R-:W-:Y:S01]  /*9aa0*/  @P3 LOP3.LUT R0, R0, 0x1, R7, 0x78, !PT ;  /* 0x0000000100003812 */ /* 0x000fe200078e7807 */
[----:B------:R-:W-:-:S08]  /*9ab0*/  IMAD.MOV.U32 R7, RZ, RZ, -0x1 ;  /* 0xffffffffff077424 */ /* 0x000fd000078e00ff */
[----:B0-----:R-:W-:Y:S05]  /*9ac0*/  @P1 BRA `(.L_x_236) ;  /* 0x00000004004c1947 */ /* 0x001fea0003800000 */
[----:B------:R-:W-:Y:S01]  /*9ad0*/  ULDC.64 UR4, c[0x0][0x628] ;  /* 0x00018a0000047ab9 */ /* 0x000fe20000000a00 */
[----:B------:R-:W0:Y:S01]  /*9ae0*/  S2R R15, SR_CTAID.X ;  /* 0x00000000000f7919 */ /* 0x000e220000002500 */
[----:B------:R-:W-:Y:S01]  /*9af0*/  ISETP.NE.U32.AND P1, PT, RZ, UR4, PT ;  /* 0x00000004ff007c0c */ /* 0x000fe2000bf25070 */
[----:B------:R-:W-:Y:S01]  /*9b00*/  ULDC UR7, c[0x0][0x630] ;  /* 0x00018c0000077ab9 */ /* 0x000fe20000000800 */
[----:B------:R-:W-:Y:S01]  /*9b10*/  IMAD.MOV.U32 R4, RZ, RZ, R16 ;  /* 0x000000ffff047224 */ /* 0x000fe200078e0010 */
[----:B------:R-:W1:Y:S01]  /*9b20*/  S2R R14, SR_CTAID.Y ;  /* 0x00000000000e7919 */ /* 0x000e620000002600 */
[----:B------:R-:W-:Y:S01]  /*9b30*/  ISETP.NE.AND.EX P1, PT, RZ, UR5, PT, P1 ;  /* 0x00000005ff007c0c */ /* 0x000fe2000bf25310 */
[----:B------:R-:W-:-:S12]  /*9b40*/  IMAD.MOV.U32 R5, RZ, RZ, R17 ;  /* 0x000000ffff057224 */ /* 0x000fd800078e0011 */
[----:B------:R-:W-:Y:S05]  /*9b50*/  @!P1 BRA `(.L_x_237) ;  /* 0x0000000000289947 */ /* 0x000fea0003800000 */
[----:B------:R-:W-:Y:S02]  /*9b60*/  ULDC UR6, c[0x0][0x634] ;  /* 0x00018d0000067ab9 */ /* 0x000fe40000000800 */
[----:B------:R-:W-:-:S05]  /*9b70*/  IADD3 R9, P1, R16, UR6, RZ ;  /* 0x0000000610097c10 */ /* 0x000fca000ff3e0ff */
[----:B------:R-:W-:-:S04]  /*9b80*/  IMAD.X R21, RZ, RZ, R17, P1 ;  /* 0x000000ffff157224 */ /* 0x000fc800008e0611 */
[----:B------:R-:W-:-:S04]  /*9b90*/  IMAD.WIDE.U32 R6, R21, UR4, RZ ;  /* 0x0000000415067c25 */ /* 0x000fc8000f8e00ff */
[----:B------:R-:W-:-:S04]  /*9ba0*/  IMAD.WIDE.U32 R6, P1, R9, UR5, R6 ;  /* 0x0000000509067c25 */ /* 0x000fc8000f820006 */
[----:B------:R-:W-:-:S04]  /*9bb0*/  IMAD.WIDE.U32 R8, R9, UR4, RZ ;  /* 0x0000000409087c25 */ /* 0x000fc8000f8e00ff */
[----:B------:R-:W-:Y:S01]  /*9bc0*/  IMAD.X R5, RZ, RZ, RZ, P1 ;  /* 0x000000ffff057224 */ /* 0x000fe200008e06ff */
[----:B------:R-:W-:Y:S01]  /*9bd0*/  IADD3 RZ, P1, R9, R6, RZ ;  /* 0x0000000609ff7210 */ /* 0x000fe20007f3e0ff */
[----:B------:R-:W-:-:S04]  /*9be0*/  IMAD.MOV.U32 R4, RZ, RZ, R7 ;  /* 0x000000ffff047224 */ /* 0x000fc800078e0007 */
[----:B------:R-:W-:-:S08]  /*9bf0*/  IMAD.WIDE.U32.X R4, R21, UR5, R4, P1 ;  /* 0x0000000515047c25 */ /* 0x000fd000088e0404 */
.L_x_237:
[--C-:B------:R-:W-:Y:S01]  /*9c00*/  SHF.R.U64 R8, R4, UR7, R5.reuse ;  /* 0x0000000704087c19 */ /* 0x100fe20008001205 */
[----:B------:R-:W-:Y:S01]  /*9c10*/  ULDC.64 UR4, c[0x0][0x620] ;  /* 0x0001880000047ab9 */ /* 0x000fe20000000a00 */
[----:B------:R-:W-:Y:S01]  /*9c20*/  SHF.R.U32.HI R4, RZ, UR7, R5 ;  /* 0x00000007ff047c19 */ /* 0x000fe20008011605 */
[----:B------:R-:W2:Y:S01]  /*9c30*/  LDC R24, c[0x0][0x144] ;  /* 0x00005100ff187b82 */ /* 0x000ea20000000800 */
[----:B------:R-:W-:Y:S01]  /*9c40*/  IADD3 R7, P1, RZ, -R8, RZ ;  /* 0x80000008ff077210 */ /* 0x000fe20007f3e0ff */
[----:B------:R-:W-:Y:S01]  /*9c50*/  ULDC.64 UR8, c[0x0][0x640] ;  /* 0x0001900000087ab9 */ /* 0x000fe20000000a00 */
[----:B0-----:R-:W-:Y:S01]  /*9c60*/  I2FP.F32.U32 R9, R15 ;  /* 0x0000000f00097245 */ /* 0x001fe20000201000 */
[----:B------:R-:W-:Y:S02]  /*9c70*/  ULDC UR6, c[0x0][0x608] ;  /* 0x0001820000067ab9 */ /* 0x000fe40000000800 */
[----:B------:R-:W-:Y:S01]  /*9c80*/  IMAD.X R4, RZ, RZ, ~R4, P1 ;  /* 0x000000ffff047224 */ /* 0x000fe200008e0e04 */
[----:B------:R-:W-:Y:S01]  /*9c90*/  ISETP.NE.U32.AND P1, PT, RZ, UR8, PT ;  /* 0x00000008ff007c0c */ /* 0x000fe2000bf25070 */
[----:B------:R-:W0:Y:S02]  /*9ca0*/  LDC R21, c[0x0][0x148] ;  /* 0x00005200ff157b82 */ /* 0x000e240000000800 */
[----:B------:R-:W-:Y:S01]  /*9cb0*/  IMAD R6, R4, UR4, RZ ;  /* 0x0000000404067c24 */ /* 0x000fe2000f8e02ff */
[----:B------:R-:W-:Y:S01]  /*9cc0*/  ISETP.NE.AND.EX P1, PT, RZ, UR9, PT, P1 ;  /* 0x00000009ff007c0c */ /* 0x000fe2000bf25310 */
[----:B------:R-:W-:Y:S01]  /*9cd0*/  IMAD.WIDE.U32 R4, R7, UR4, R16 ;  /* 0x0000000407047c25 */ /* 0x000fe2000f8e0010 */
[----:B------:R-:W-:-:S03]  /*9ce0*/  ULDC UR4, c[0x0][0x150] ;  /* 0x0000540000047ab9 */ /* 0x000fc60000000800 */
[----:B------:R-:W-:Y:S02]  /*9cf0*/  IMAD R7, R7, UR5, R6 ;  /* 0x0000000507077c24 */ /* 0x000fe4000f8e0206 */
[----:B------:R-:W-:Y:S01]  /*9d00*/  FMUL R6, R9, UR4 ;  /* 0x0000000409067c20 */ /* 0x000fe20008400000 */
[----:B------:R-:W-:Y:S01]  /*9d10*/  ULDC UR4, c[0x0][0x618] ;  /* 0x0001860000047ab9 */ /* 0x000fe20000000800 */
[----:B------:R-:W-:Y:S01]  /*9d20*/  ULDC UR5, c[0x0][0x154] ;  /* 0x0000550000057ab9 */ /* 0x000fe20000000800 */
[----:B------:R-:W-:-:S03]  /*9d30*/  IMAD.IADD R5, R5, 0x1, R7 ;  /* 0x0000000105057824 */ /* 0x000fc600078e0207 */
[----:B------:R-:W3:Y:S02]  /*9d40*/  F2I.U32.TRUNC.NTZ R6, R6 ;  /* 0x0000000600067305 */ /* 0x000ee4000020f000 */
[----:B------:R-:W-:Y:S02]  /*9d50*/  SHF.R.U64 R9, R4, UR4, R5 ;  /* 0x0000000404097c19 */ /* 0x000fe40008001205 */
[----:B-1----:R-:W-:-:S05]  /*9d60*/  I2FP.F32.U32 R4, R14 ;  /* 0x0000000e00047245 */ /* 0x002fca0000201000 */
[----:B------:R-:W-:Y:S01]  /*9d70*/  FMUL R22, R4, UR5 ;  /* 0x0000000504167c20 */ /* 0x000fe20008400000 */
[----:B------:R-:W-:Y:S01]  /*9d80*/  SHF.R.U32.HI R4, RZ, UR4, R5 ;  /* 0x00000004ff047c19 */ /* 0x000fe20008011605 */
[----:B------:R-:W-:-:S03]  /*9d90*/  ULDC UR4, c[0x0][0x658] ;  /* 0x0001960000047ab9 */ /* 0x000fc60000000800 */
[--C-:B------:R-:W-:Y:S01]  /*9da0*/  SHF.R.U64 R20, R9, UR6, R4.reuse ;  /* 0x0000000609147c19 */ /* 0x100fe20008001204 */
[----:B------:R-:W1:Y:S01]  /*9db0*/  F2I.U32.TRUNC.NTZ R22, R22 ;  /* 0x0000001600167305 */ /* 0x000e62000020f000 */
[----:B------:R-:W-:Y:S01]  /*9dc0*/  SHF.R.U32.HI R5, RZ, UR6, R4 ;  /* 0x00000006ff057c19 */ /* 0x000fe20008011604 */
[----:B---3--:R-:W-:-:S03]  /*9dd0*/  IMAD.MOV R6, RZ, RZ, -R6 ;  /* 0x000000ffff067224 */ /* 0x008fc600078e0a06 */
[----:B------:R-:W-:Y:S01]  /*9de0*/  SHF.R.U64 R18, R20, UR4, R5 ;  /* 0x0000000414127c19 */ /* 0x000fe20008001205 */
[----:B--2---:R-:W-:Y:S01]  /*9df0*/  IMAD R15, R24, R6, R15 ;  /* 0x00000006180f7224 */ /* 0x004fe200078e020f */
[----:B------:R-:W-:-:S03]  /*9e00*/  SHF.R.U32.HI R23, RZ, UR4, R5 ;  /* 0x00000004ff177c19 */ /* 0x000fc60008011605 */
[----:B------:R-:W-:Y:S02]  /*9e10*/  IMAD.MOV.U32 R4, RZ, RZ, R18 ;  /* 0x000000ffff047224 */ /* 0x000fe400078e0012 */
[----:B------:R-:W-:Y:S01]  /*9e20*/  IMAD.MOV.U32 R5, RZ, RZ, R23 ;  /* 0x000000ffff057224 */ /* 0x000fe200078e0017 */
[----:B-1----:R-:W-:Y:S06]  /*9e30*/  @!P1 BRA `(.L_x_238) ;  /* 0x0000000000289947 */ /* 0x002fec0003800000 */
[----:B------:R-:W-:Y:S02]  /*9e40*/  ULDC UR4, c[0x0][0x64c] ;  /* 0x0001930000047ab9 */ /* 0x000fe40000000800 */
[----:B------:R-:W-:-:S04]  /*9e50*/  IADD3 R5, P1, R18, UR4, RZ ;  /* 0x0000000412057c10 */ /* 0x000fc8000ff3e0ff */
[----:B------:R-:W-:-:S05]  /*9e60*/  IADD3.X R23, RZ, R23, RZ, P1, !PT ;  /* 0x00000017ff177210 */ /* 0x000fca0000ffe4ff */
[----:B------:R-:W-:-:S04]  /*9e70*/  IMAD.WIDE.U32 R6, R23, UR8, RZ ;  /* 0x0000000817067c25 */ /* 0x000fc8000f8e00ff */
[----:B------:R-:W-:-:S04]  /*9e80*/  IMAD.WIDE.U32 R6, P1, R5, UR9, R6 ;  /* 0x0000000905067c25 */ /* 0x000fc8000f820006 */
[----:B------:R-:W-:-:S04]  /*9e90*/  IMAD.WIDE.U32 R4, R5, UR8, RZ ;  /* 0x0000000805047c25 */ /* 0x000fc8000f8e00ff */
[----:B------:R-:W-:Y:S01]  /*9ea0*/  IMAD.MOV.U32 R4, RZ, RZ, R7 ;  /* 0x000000ffff047224 */ /* 0x000fe200078e0007 */
[----:B------:R-:W-:Y:S01]  /*9eb0*/  IADD3 RZ, P3, R5, R6, RZ ;  /* 0x0000000605ff7210 */ /* 0x000fe20007f7e0ff */
[----:B------:R-:W-:-:S04]  /*9ec0*/  IMAD.X R5, RZ, RZ, RZ, P1 ;  /* 0x000000ffff057224 */ /* 0x000fc800008e06ff */
[----:B------:R-:W-:-:S08]  /*9ed0*/  IMAD.WIDE.U32.X R4, R23, UR9, R4, P3 ;  /* 0x0000000917047c25 */ /* 0x000fd000098e0404 */
.L_x_238:
[----:B------:R-:W-:Y:S01]  /*9ee0*/  ISETP.NE.AND P1, PT, R2, 0x1, PT ;  /* 0x000000010200780c */ /* 0x000fe20003f25270 */
[----:B------:R-:W-:Y:S01]  /*9ef0*/  ULDC UR4, c[0x0][0x648] ;  /* 0x0001920000047ab9 */ /* 0x000fe20000000800 */
[----:B------:R-:W-:Y:S01]  /*9f00*/  LOP3.LUT R20, R20, UR17, RZ, 0xc0, !PT ;  /* 0x0000001114147c12 */ /* 0x000fe2000f8ec0ff */
[----:B------:R-:W-:Y:S01]  /*9f10*/  IMAD.MOV R22, RZ, RZ, -R22 ;  /* 0x000000ffff167224 */ /* 0x000fe200078e0a16 */
[----:B------:R-:W-:Y:S01]  /*9f20*/  SHF.R.U64 R5, R4, UR4, R5 ;  /* 0x0000000404057c19 */ /* 0x000fe20008001205 */
[----:B------:R-:W-:Y:S01]  /*9f30*/  ULDC UR4, c[0x0][0x638] ;  /* 0x00018e0000047ab9 */ /* 0x000fe20000000800 */
[----:B------:R-:W-:Y:S01]  /*9f40*/  LOP3.LUT R9, R9, UR16, RZ, 0xc0, !PT ;  /* 0x0000001009097c12 */ /* 0x000fe2000f8ec0ff */
[----:B------:R-:W-:Y:S01]  /*9f50*/  ULDC UR5, c[0x0][0x610] ;  /* 0x0001840000057ab9 */ /* 0x000fe20000000800 */
[----:B------:R-:W-:Y:S02]  /*9f60*/  IMAD.MOV.U32 R4, RZ, RZ, 0x1 ;  /* 0x00000001ff047424 */ /* 0x000fe400078e00ff */
[----:B------:R-:W-:-:S02]  /*9f70*/  IMAD.MOV R7, RZ, RZ, -R5 ;  /* 0x000000ffff077224 */ /* 0x000fc400078e0a05 */
[----:B------:R-:W-:Y:S02]  /*9f80*/  IMAD R20, R5, UR18, R20 ;  /* 0x0000001205147c24 */ /* 0x000fe4000f8e0214 */
[----:B0-----:R-:W-:Y:S02]  /*9f90*/  @P1 IMAD R15, R21, R22, R14 ;  /* 0x00000016150f1224 */ /* 0x001fe400078e020e */
[----:B------:R-:W-:Y:S01]  /*9fa0*/  IMAD R18, R7, UR4, R18 ;  /* 0x0000000407127c24 */ /* 0x000fe2000f8e0212 */
[----:B------:R-:W-:Y:S01]  /*9fb0*/  ULDC UR4, c[0x0][0x600] ;  /* 0x0001800000047ab9 */ /* 0x000fe20000000800 */
[----:B------:R-:W-:Y:S02]  /*9fc0*/  IMAD R15, R20, UR5, R15 ;  /* 0x00000005140f7c24 */ /* 0x000fe4000f8e020f */
[----:B------:R-:W-:-:S05]  /*9fd0*/  IMAD R18, R18, UR4, R9 ;  /* 0x0000000412127c24 */ /* 0x000fca000f8e0209 */
[----:B------:R-:W-:Y:S02]  /*9fe0*/  SEL R9, R18, R15, !P1 ;  /* 0x0000000f12097207 */ /* 0x000fe40004800000 */
[----:B------:R-:W-:-:S07]  /*9ff0*/  SEL R7, R15, R18, !P1 ;  /* 0x000000120f077207 */ /* 0x000fce0004800000 */
.L_x_236:
[----:B------:R-:W-:Y:S05]  /*a000*/  BSYNC B1 ;  /* 0x0000000000017941 */ /* 0x000fea0003800000 */
.L_x_235:
[----:B------:R-:W-:-:S13]  /*a010*/  LOP3.LUT P1, RZ, R4, 0xff, RZ, 0xc0, !PT ;  /* 0x000000ff04ff7812 */ /* 0x000fda000782c0ff */
[----:B------:R-:W-:Y:S05]  /*a020*/  @P1 BRA `(.L_x_239) ;  /* 0xfffffff4004c1947 */ /* 0x000fea000383ffff */
[----:B------:R-:W-:Y:S05]  /*a030*/  BSYNC B0 ;  /* 0x0000000000007941 */ /* 0x000fea0003800000 */
.L_x_227:
[----:B------:R-:W-:-:S03]  /*a040*/  UMOV UR4, 0xffffffff ;  /* 0xffffffff00047882 */ /* 0x000fc60000000000 */
[----:B------:R-:W-:Y:S05]  /*a050*/  BRA.DIV UR4, `(.L_x_240) ;  /* 0x00000012040c7947 */ /* 0x000fea000b800000 */
[----:B------:R-:W-:-:S13]  /*a060*/  ELECT P6, URZ, PT ;  /* 0x00000000003f782f */ /* 0x000fda00038c0000 */
.L_x_275:
[----:B------:R-:W-:Y:S04]  /*a070*/  BSSY B0, `(.L_x_241) ;  /* 0x00000e8000007945 */ /* 0x000fe80003800000 */
[----:B------:R-:W-:Y:S05]  /*a080*/  @!P6 BRA `(.L_x_242) ;  /* 0x0000000c0098e947 */ /* 0x000fea0003800000 */
[----:B------:R-:W-:-:S04]  /*a090*/  LOP3.LUT R19, R19, 0x2, RZ, 0xfc, !PT ;  /* 0x0000000213137812 */ /* 0x000fc800078efcff */
[----:B------:R-:W-:-:S13]  /*a0a0*/  ISETP.NE.AND P0, PT, R19, 0x3, PT ;  /* 0x000000031300780c */ /* 0x000fda0003f05270 */
[----:B------:R-:W-:Y:S05]  /*a0b0*/  @!P0 BRA `(.L_x_243) ;  /* 0x0000000000048947 */ /* 0x000fea0003800000 */
[----:B------:R-:W-:Y:S01]  /*a0c0*/  BPT.TRAP 0x1 ;  /* 0x000000040000795c */ /* 0x000fe20000300000 */
.L_x_243:
[----:B------:R-:W0:Y:S01]  /*a0d0*/  S2R R3, SR_CgaCtaId ;  /* 0x0000000000037919 */ /* 0x000e220000008800 */
[----:B------:R-:W-:-:S04]  /*a0e0*/  MOV R2, 0x400 ;  /* 0x0000040000027802 */ /* 0x000fc80000000f00 */
[----:B0-----:R-:W-:Y:S02]  /*a0f0*/  LEA R3, R3, R2, 0x18 ;  /* 0x0000000203037211 */ /* 0x001fe400078ec0ff */
[----:B------:R-:W-:-:S03]  /*a100*/  SHF.L.U32 R2, R0, 0x1f, RZ ;  /* 0x0000001f00027819 */ /* 0x000fc600000006ff */
[----:B------:R-:W-:-:S04]  /*a110*/  VIADD R3, R3, 0xc8 ;  /* 0x000000c803037836 */ /* 0x000fc80000000000 */
[C---:B------:R-:W-:Y:S02]  /*a120*/  IMAD R7, R12.reuse, 0x8, R3 ;  /* 0x000000080c077824 */ /* 0x040fe400078e0203 */
[----:B------:R-:W-:Y:S02]  /*a130*/  VIADD R12, R12, 0x1 ;  /* 0x000000010c0c7836 */ /* 0x000fe40000000000 */
[----:B------:R-:W0:Y:S03]  /*a140*/  SYNCS.PHASECHK.TRANS64.TRYWAIT P0, [R7+URZ], R2 ;  /* 0x00000002070075a7 */ /* 0x000e26000800017f */
[----:B------:R-:W-:-:S04]  /*a150*/  ISETP.NE.AND P1, PT, R12, 0x19, PT ;  /* 0x000000190c00780c */ /* 0x000fc80003f25270 */
[----:B------:R-:W-:Y:S02]  /*a160*/  SEL R5, RZ, 0x1, P1 ;  /* 0x00000001ff057807 */ /* 0x000fe40000800000 */
[----:B------:R-:W-:Y:S02]  /*a170*/  SEL R12, R12, RZ, P1 ;  /* 0x000000ff0c0c7207 */ /* 0x000fe40000800000 */
[----:B------:R-:W-:-:S03]  /*a180*/  LOP3.LUT R5, R0, R5, RZ, 0x3c, !PT ;  /* 0x0000000500057212 */ /* 0x000fc600078e3cff */
[----:B------:R-:W-:Y:S01]  /*a190*/  IMAD R9, R12, 0x8, R3 ;  /* 0x000000080c097824 */ /* 0x000fe200078e0203 */
[----:B------:R-:W-:Y:S01]  /*a1a0*/  SHF.L.U32 R4, R5, 0x1f, RZ ;  /* 0x0000001f05047819 */ /* 0x000fe200000006ff */
[----:B0-----:R-:W-:Y:S06]  /*a1b0*/  @!P0 BRA `(.L_x_244) ;  /* 0x0000000c00d48947 */ /* 0x001fec0003800000 */
.L_x_276:
[----:B------:R-:W1:Y:S01]  /*a1c0*/  SYNCS.PHASECHK.TRANS64.TRYWAIT P0, [R9+URZ], R4 ;  /* 0x00000004090075a7 */ /* 0x000e62000800017f */
[----:B------:R-:W-:-:S05]  /*a1d0*/  VIADD R0, R12, 0x1 ;  /* 0x000000010c007836 */ /* 0x000fca0000000000 */
[----:B------:R-:W-:-:S04]  /*a1e0*/  ISETP.NE.AND P1, PT, R0, 0x19, PT ;  /* 0x000000190000780c */ /* 0x000fc80003f25270 */
[----:B0-----:R-:W-:Y:S02]  /*a1f0*/  SEL R2, RZ, 0x1, P1 ;  /* 0x00000001ff027807 */ /* 0x001fe40000800000 */
[----:B------:R-:W-:Y:S02]  /*a200*/  SEL R0, R0, RZ, P1 ;  /* 0x000000ff00007207 */ /* 0x000fe40000800000 */
[----:B------:R-:W-:-:S03]  /*a210*/  LOP3.LUT R7, R5, R2, RZ, 0x3c, !PT ;  /* 0x0000000205077212 */ /* 0x000fc600078e3cff */
[----:B------:R-:W-:Y:S01]  /*a220*/  IMAD R6, R0, 0x8, R3 ;  /* 0x0000000800067824 */ /* 0x000fe200078e0203 */
[----:B------:R-:W-:Y:S01]  /*a230*/  SHF.L.U32 R5, R7, 0x1f, RZ ;  /* 0x0000001f07057819 */ /* 0x000fe200000006ff */
[----:B-1----:R-:W-:Y:S06]  /*a240*/  @!P0 BRA `(.L_x_245) ;  /* 0x0000000c00c48947 */ /* 0x002fec0003800000 */
.L_x_277:
[----:B------:R-:W1:Y:S01]  /*a250*/  SYNCS.PHASECHK.TRANS64.TRYWAIT P0, [R6+URZ], R5 ;  /* 0x00000005060075a7 */ /* 0x000e62000800017f */
[----:B------:R-:W-:-:S05]  /*a260*/  VIADD R0, R0, 0x1 ;  /* 0x0000000100007836 */ /* 0x000fca0000000000 */
[----:B------:R-:W-:-:S04]  /*a270*/  ISETP.NE.AND P1, PT, R0, 0x19, PT ;  /* 0x000000190000780c */ /* 0x000fc80003f25270 */
[----:B------:R-:W-:Y:S02]  /*a280*/  SEL R2, RZ, 0x1, P1 ;  /* 0x00000001ff027807 */ /* 0x000fe40000800000 */
[----:B------:R-:W-:Y:S02]  /*a290*/  SEL R0, R0, RZ, P1 ;  /* 0x000000ff00007207 */ /* 0x000fe40000800000 */
[----:B------:R-:W-:-:S03]  /*a2a0*/  LOP3.LUT R7, R7, R2, RZ, 0x3c, !PT ;  /* 0x0000000207077212 */ /* 0x000fc600078e3cff */
[----:B0-----:R-:W-:Y:S01]  /*a2b0*/  IMAD R9, R0, 0x8, R3 ;  /* 0x0000000800097824 */ /* 0x001fe200078e0203 */
[----:B------:R-:W-:Y:S01]  /*a2c0*/  SHF.L.U32 R4, R7, 0x1f, RZ ;  /* 0x0000001f07047819 */ /* 0x000fe200000006ff */
[----:B-1----:R-:W-:Y:S06]  /*a2d0*/  @!P0 BRA `(.L_x_246) ;  /* 0x0000000c00b48947 */ /* 0x002fec0003800000 */
.L_x_278:
        /* <DEDUP_REMOVED lines=9> */
.L_x_279:
        /* <DEDUP_REMOVED lines=9> */
.L_x_280:
        /* <DEDUP_REMOVED lines=9> */
.L_x_281:
        /* <DEDUP_REMOVED lines=9> */
.L_x_282:
        /* <DEDUP_REMOVED lines=9> */
.L_x_283:
        /* <DEDUP_REMOVED lines=9> */
.L_x_284:
        /* <DEDUP_REMOVED lines=9> */
.L_x_285:
        /* <DEDUP_REMOVED lines=9> */
.L_x_286:
[----:B------:R-:W1:Y:S01]  /*a760*/  SYNCS.PHASECHK.TRANS64.TRYWAIT P0, [R9+URZ], R4 ;  /* 0x00000004090075a7 */ /* 0x000e62000800017f */
[----:B------:R-:W-:-:S04]  /*a770*/  IADD3 R0, R0, 0x1, RZ ;  /* 0x0000000100007810 */ /* 0x000fc80007ffe0ff */
[----:B------:R-:W-:-:S04]  /*a780*/  ISETP.NE.AND P1, PT, R0, 0x19, PT ;  /* 0x000000190000780c */ /* 0x000fc80003f25270 */
[----:B------:R-:W-:Y:S02]  /*a790*/  SEL R2, RZ, 0x1, P1 ;  /* 0x00000001ff027807 */ /* 0x000fe40000800000 */
[----:B------:R-:W-:Y:S02]  /*a7a0*/  SEL R0, R0, RZ, P1 ;  /* 0x000000ff00007207 */ /* 0x000fe40000800000 */
[----:B------:R-:W-:-:S03]  /*a7b0*/  LOP3.LUT R7, R7, R2, RZ, 0x3c, !PT ;  /* 0x0000000207077212 */ /* 0x000fc600078e3cff */
[----:B0-----:R-:W-:Y:S01]  /*a7c0*/  IMAD R6, R0, 0x8, R3 ;  /* 0x0000000800067824 */ /* 0x001fe200078e0203 */
[----:B------:R-:W-:Y:S01]  /*a7d0*/  SHF.L.U32 R5, R7, 0x1f, RZ ;  /* 0x0000001f07057819 */ /* 0x000fe200000006ff */
[----:B-1----:R-:W-:Y:S06]  /*a7e0*/  @!P0 BRA `(.L_x_255) ;  /* 0x0000000c00248947 */ /* 0x002fec0003800000 */
.L_x_287:
        /* <DEDUP_REMOVED lines=9> */
.L_x_288:
        /* <DEDUP_REMOVED lines=9> */
.L_x_289:
        /* <DEDUP_REMOVED lines=9> */
.L_x_290:
        /* <DEDUP_REMOVED lines=9> */
.L_x_291:
        /* <DEDUP_REMOVED lines=9> */
.L_x_292:
        /* <DEDUP_REMOVED lines=9> */
.L_x_293:
        /* <DEDUP_REMOVED lines=9> */
.L_x_294:
        /* <DEDUP_REMOVED lines=9> */
.L_x_295:
        /* <DEDUP_REMOVED lines=9> */
.L_x_296:
        /* <DEDUP_REMOVED lines=9> */
.L_x_297:
        /* <DEDUP_REMOVED lines=9> */
.L_x_298:
[----:B------:R-:W1:Y:S01]  /*ae20*/  SYNCS.PHASECHK.TRANS64.TRYWAIT P0, [R9+URZ], R4 ;  /* 0x00000004090075a7 */ /* 0x000e62000800017f */
[----:B------:R-:W-:-:S05]  /*ae30*/  VIADD R0, R0, 0x1 ;  /* 0x0000000100007836 */ /* 0x000fca0000000000 */
[----:B------:R-:W-:-:S04]  /*ae40*/  ISETP.NE.AND P1, PT, R0, 0x19, PT ;  /* 0x000000190000780c */ /* 0x000fc80003f25270 */
[----:B------:R-:W-:Y:S02]  /*ae50*/  SEL R2, RZ, 0x1, P1 ;  /* 0x00000001ff027807 */ /* 0x000fe40000800000 */
[----:B------:R-:W-:Y:S02]  /*ae60*/  SEL R0, R0, RZ, P1 ;  /* 0x000000ff00007207 */ /* 0x000fe40000800000 */
[----:B------:R-:W-:Y:S01]  /*ae70*/  LOP3.LUT R2, R7, R2, RZ, 0x3c, !PT ;  /* 0x0000000207027212 */ /* 0x000fe200078e3cff */
[----:B-1----:R-:W-:Y:S06]  /*ae80*/  @!P0 BRA `(.L_x_267) ;  /* 0x00000008006c8947 */ /* 0x002fec0003800000 */
.L_x_299:
[----:B------:R-:W-:Y:S01]  /*ae90*/  IMAD R3, R0, 0x8, R3 ;  /* 0x0000000800037824 */ /* 0x000fe200078e0203 */
[----:B------:R-:W-:-:S07]  /*aea0*/  SHF.L.U32 R0, R2, 0x1f, RZ ;  /* 0x0000001f02007819 */ /* 0x000fce00000006ff */
.L_x_268:
[----:B--2---:R2:W3:Y:S02]  /*aeb0*/  SYNCS.PHASECHK.TRANS64.TRYWAIT P0, [R3+URZ], R0 ;  /* 0x00000000030075a7 */ /* 0x0044e4000800017f */
[----:B---3--:R-:W-:Y:S05]  /*aec0*/  @!P0 NANOSLEEP.SYNCS 0x989680 ;  /* 0x009896800000895d */ /* 0x008fea0003900000 */
[----:B------:R-:W3:Y:S02]  /*aed0*/  @!P0 SYNCS.PHASECHK.TRANS64 P0, [R3+URZ], R0 ;  /* 0x00000000030085a7 */ /* 0x000ee4000800007f */
[----:B---3--:R-:W-:Y:S05]  /*aee0*/  @!P0 BRA `(.L_x_268) ;  /* 0xfffffffc00f08947 */ /* 0x008fea000383ffff */
.L_x_242:
[----:B------:R-:W-:Y:S05]  /*aef0*/  BSYNC B0 ;  /* 0x0000000000007941 */ /* 0x000fea0003800000 */
.L_x_241:
[----:B------:R-:W-:Y:S05]  /*af00*/  EXIT ;  /* 0x000000000000794d */ /* 0x000fea0003800000 */
.L_x_18:
[----:B---3--:R3:W4:Y:S02]  /*af10*/  SYNCS.PHASECHK.TRANS64.TRYWAIT P1, [R3+URZ], R0 ;  /* 0x00000000030075a7 */ /* 0x008724000802017f */
[----:B----4-:R-:W-:Y:S05]  /*af20*/  @!P1 NANOSLEEP.SYNCS 0x989680 ;  /* 0x009896800000995d */ /* 0x010fea0003900000 */
[----:B------:R-:W4:Y:S02]  /*af30*/  @!P1 SYNCS.PHASECHK.TRANS64 P1, [R3+URZ], R0 ;  /* 0x00000000030095a7 */ /* 0x000f24000802007f */
[----:B----4-:R-:W-:Y:S05]  /*af40*/  @!P1 BRA `(.L_x_18) ;  /* 0xfffffffc00f09947 */ /* 0x010fea000383ffff */
[----:B------:R-:W-:Y:S05]  /*af50*/  BRA `(.L_x_17) ;  /* 0xffffff6400607947 */ /* 0x000fea000383ffff */
.L_x_23:
[----:B-1----:R-:W-:-:S04]  /*af60*/  IMAD.U32 R5, RZ, RZ, UR4 ;  /* 0x00000004ff057e24 */ /* 0x002fc8000f8e00ff */
[----:B------:R1:W2:Y:S03]  /*af70*/  SYNCS.PHASECHK.TRANS64.TRYWAIT P1, [R5+URZ], R4 ;  /* 0x00000004050075a7 */ /* 0x0002a6000802017f */
[----:B--2---:R-:W-:Y:S05]  /*af80*/  @!P1 NANOSLEEP.SYNCS 0x989680 ;  /* 0x009896800000995d */ /* 0x004fea0003900000 */
[----:B------:R-:W2:Y:S02]  /*af90*/  @!P1 SYNCS.PHASECHK.TRANS64 P1, [R5+URZ], R4 ;  /* 0x00000004050095a7 */ /* 0x000ea4000802007f */
[----:B--2---:R-:W-:Y:S05]  /*afa0*/  @!P1 BRA `(.L_x_23) ;  /* 0xfffffffc00ec9947 */ /* 0x004fea000383ffff */
[----:B------:R-:W-:Y:S05]  /*afb0*/  BRA `(.L_x_22) ;  /* 0xffffff6400f07947 */ /* 0x000fea000383ffff */
.L_x_228:
[----:B------:R-:W-:Y:S01]  /*afc0*/  BSSY B1, `(.L_x_269) ;  /* 0x0000006000017945 */ /* 0x000fe20003800000 */
[----:B------:R-:W-:-:S07]  /*afd0*/  IMAD.MOV.U32 R15, RZ, RZ, -0x1 ;  /* 0xffffffffff0f7424 */ /* 0x000fce00078e00ff */
[----:B------:R-:W-:Y:S05]  /*afe0*/  WARPSYNC.COLLECTIVE R15, `(.L_x_270) ;  /* 0x000000000f0c7348 */ /* 0x000fea0003c00000 */
[----:B------:R-:W-:Y:S02]  /*aff0*/  ELECT P6, UR62, PT ;  /* 0x00000000003e782f */ /* 0x000fe400038c0000 */
[----:B------:R-:W-:Y:S01]  /*b000*/  MOV R14, UR62 ;  /* 0x0000003e000e7c02 */ /* 0x000fe20008000f00 */
[----:B------:R-:W-:Y:S10]  /*b010*/  ENDCOLLECTIVE ;  /* 0x000000000000791b */ /* 0x000ff40003800000 */
.L_x_270:
[----:B------:R-:W-:Y:S05]  /*b020*/  BSYNC B1 ;  /* 0x0000000000017941 */ /* 0x000fea0003800000 */
.L_x_269:
[----:B------:R-:W-:Y:S05]  /*b030*/  BRA `(.L_x_271) ;  /* 0xffffffe400547947 */ /* 0x000fea000383ffff */
.L_x_231:
[----:B0-----:R0:W1:Y:S02]  /*b040*/  SYNCS.PHASECHK.TRANS64.TRYWAIT P1, [R14+URZ+0xc8], R7 ;  /* 0x0000c8070e0075a7 */ /* 0x001064000802017f */
[----:B-1----:R-:W-:Y:S05]  /*b050*/  @!P1 NANOSLEEP.SYNCS 0x989680 ;  /* 0x009896800000995d */ /* 0x002fea0003900000 */
[----:B------:R-:W1:Y:S02]  /*b060*/  @!P1 SYNCS.PHASECHK.TRANS64 P1, [R14+URZ+0xc8], R7 ;  /* 0x0000c8070e0095a7 */ /* 0x000e64000802007f */
[----:B-1----:R-:W-:Y:S05]  /*b070*/  @!P1 BRA `(.L_x_231) ;  /* 0xfffffffc00f09947 */ /* 0x002fea000383ffff */
[----:B------:R-:W-:Y:S05]  /*b080*/  BRA `(.L_x_272) ;  /* 0xffffffe400887947 */ /* 0x000fea000383ffff */
.L_x_240:
[----:B------:R-:W-:Y:S01]  /*b090*/  BSSY B0, `(.L_x_273) ;  /* 0x0000006000007945 */ /* 0x000fe20003800000 */
[----:B------:R-:W-:-:S07]  /*b0a0*/  IMAD.MOV.U32 R15, RZ, RZ, -0x1 ;  /* 0xffffffffff0f7424 */ /* 0x000fce00078e00ff */
[----:B------:R-:W-:Y:S05]  /*b0b0*/  WARPSYNC.COLLECTIVE R15, `(.L_x_274) ;  /* 0x000000000f0c7348 */ /* 0x000fea0003c00000 */
[----:B------:R-:W-:Y:S02]  /*b0c0*/  ELECT P6, UR62, PT ;  /* 0x00000000003e782f */ /* 0x000fe400038c0000 */
[----:B------:R-:W-:Y:S01]  /*b0d0*/  MOV R14, UR62 ;  /* 0x0000003e000e7c02 */ /* 0x000fe20008000f00 */
[----:B------:R-:W-:Y:S10]  /*b0e0*/  ENDCOLLECTIVE ;  /* 0x000000000000791b */ /* 0x000ff40003800000 */
.L_x_274:
[----:B------:R-:W-:Y:S05]  /*b0f0*/  BSYNC B0 ;  /* 0x0000000000007941 */ /* 0x000fea0003800000 */
.L_x_273:
[----:B------:R-:W-:Y:S05]  /*b100*/  BRA `(.L_x_275) ;  /* 0xffffffec00d87947 */ /* 0x000fea000383ffff */
.L_x_244:
[----:B0-----:R0:W1:Y:S02]  /*b110*/  SYNCS.PHASECHK.TRANS64.TRYWAIT P0, [R7+URZ], R2 ;  /* 0x00000002070075a7 */ /* 0x001064000800017f */
[----:B-1----:R-:W-:Y:S05]  /*b120*/  @!P0 NANOSLEEP.SYNCS 0x989680 ;  /* 0x009896800000895d */ /* 0x002fea0003900000 */
[----:B------:R-:W1:Y:S02]  /*b130*/  @!P0 SYNCS.PHASECHK.TRANS64 P0, [R7+URZ], R2 ;  /* 0x00000002070085a7 */ /* 0x000e64000800007f */
[----:B-1----:R-:W-:Y:S05]  /*b140*/  @!P0 BRA `(.L_x_244) ;  /* 0xfffffffc00f08947 */ /* 0x002fea000383ffff */
[----:B------:R-:W-:Y:S05]  /*b150*/  BRA `(.L_x_276) ;  /* 0xfffffff000187947 */ /* 0x000fea000383ffff */
.L_x_245:
[----:B0-----:R0:W1:Y:S02]  /*b160*/  SYNCS.PHASECHK.TRANS64.TRYWAIT P0, [R9+URZ], R4 ;  /* 0x00000004090075a7 */ /* 0x001064000800017f */
[----:B-1----:R-:W-:Y:S05]  /*b170*/  @!P0 NANOSLEEP.SYNCS 0x989680 ;  /* 0x009896800000895d */ /* 0x002fea0003900000 */
[----:B------:R-:W1:Y:S02]  /*b180*/  @!P0 SYNCS.PHASECHK.TRANS64 P0, [R9+URZ], R4 ;  /* 0x00000004090085a7 */ /* 0x000e64000800007f */
[----:B-1----:R-:W-:Y:S05]  /*b190*/  @!P0 BRA `(.L_x_245) ;  /* 0xfffffffc00f08947 */ /* 0x002fea000383ffff */
[----:B------:R-:W-:Y:S05]  /*b1a0*/  BRA `(.L_x_277) ;  /* 0xfffffff000287947 */ /* 0x000fea000383ffff */
.L_x_246:
[----:B0-----:R0:W1:Y:S02]  /*b1b0*/  SYNCS.PHASECHK.TRANS64.TRYWAIT P0, [R6+URZ], R5 ;  /* 0x00000005060075a7 */ /* 0x001064000800017f */
[----:B-1----:R-:W-:Y:S05]  /*b1c0*/  @!P0 NANOSLEEP.SYNCS 0x989680 ;  /* 0x009896800000895d */ /* 0x002fea0003900000 */
[----:B------:R-:W1:Y:S02]  /*b1d0*/  @!P0 SYNCS.PHASECHK.TRANS64 P0, [R6+URZ], R5 ;  /* 0x00000005060085a7 */ /* 0x000e64000800007f */
[----:B-1----:R-:W-:Y:S05]  /*b1e0*/  @!P0 BRA `(.L_x_246) ;  /* 0xfffffffc00f08947 */ /* 0x002fea000383ffff */
[----:B------:R-:W-:Y:S05]  /*b1f0*/  BRA `(.L_x_278) ;  /* 0xfffffff000387947 */ /* 0x000fea000383ffff */
.L_x_247:
[----:B0-----:R0:W1:Y:S02]  /*b200*/  SYNCS.PHASECHK.TRANS64.TRYWAIT P0, [R9+URZ], R4 ;  /* 0x00000004090075a7 */ /* 0x001064000800017f */
[----:B-1----:R-:W-:Y:S05]  /*b210*/  @!P0 NANOSLEEP.SYNCS 0x989680 ;  /* 0x009896800000895d */ /* 0x002fea0003900000 */
[----:B------:R-:W1:Y:S02]  /*b220*/  @!P0 SYNCS.PHASECHK.TRANS64 P0, [R9+URZ], R4 ;  /* 0x00000004090085a7 */ /* 0x000e64000800007f */
[----:B-1----:R-:W-:Y:S05]  /*b230*/  @!P0 BRA `(.L_x_247) ;  /* 0xfffffffc00f08947 */ /* 0x002fea000383ffff */
[----:B------:R-:W-:Y:S05]  /*b240*/  BRA `(.L_x_279) ;  /* 0xfffffff000487947 */ /* 0x000fea000383ffff */
.L_x_248:
[----:B0-----:R0:W1:Y:S02]  /*b250*/  SYNCS.PHASECHK.TRANS64.TRYWAIT P0, [R6+URZ], R5 ;  /* 0x00000005060075a7 */ /* 0x001064000800017f */
[----:B-1----:R-:W-:Y:S05]  /*b260*/  @!P0 NANOSLEEP.SYNCS 0x989680 ;  /* 0x009896800000895d */ /* 0x002fea0003900000 */
[----:B------:R-:W1:Y:S02]  /*b270*/  @!P0 SYNCS.PHASECHK.TRANS64 P0, [R6+URZ], R5 ;  /* 0x00000005060085a7 */ /* 0x000e64000800007f */
[----:B-1----:R-:W-:Y:S05]  /*b280*/  @!P0 BRA `(.L_x_248) ;  /* 0xfffffffc00f08947 */ /* 0x002fea000383ffff */
[----:B------:R-:W-:Y:S05]  /*b290*/  BRA `(.L_x_280) ;  /* 0xfffffff000587947 */ /* 0x000fea000383ffff */
.L_x_249:
[----:B0-----:R0:W1:Y:S02]  /*b2a0*/  SYNCS.PHASECHK.TRANS64.TRYWAIT P0, [R9+URZ], R4 ;  /* 0x00000004090075a7 */ /* 0x001064000800017f */
[----:B-1----:R-:W-:Y:S05]  /*b2b0*/  @!P0 NANOSLEEP.SYNCS 0x989680 ;  /* 0x009896800000895d */ /* 0x002fea0003900000 */
[----:B------:R-:W1:Y:S02]  /*b2c0*/  @!P0 SYNCS.PHASECHK.TRANS64 P0, [R9+URZ], R4 ;  /* 0x00000004090085a7 */ /* 0x000e64000800007f */
[----:B-1----:R-:W-:Y:S05]  /*b2d0*/  @!P0 BRA `(.L_x_249) ;  /* 0xfffffffc00f08947 */ /* 0x002fea000383ffff */
[----:B------:R-:W-:Y:S05]  /*b2e0*/  BRA `(.L_x_281) ;  /* 0xfffffff000687947 */ /* 0x000fea000383ffff */
.L_x_250:
[----:B0-----:R0:W1:Y:S02]  /*b2f0*/  SYNCS.PHASECHK.TRANS64.TRYWAIT P0, [R6+URZ], R5 ;  /* 0x00000005060075a7 */ /* 0x001064000800017f */
[----:B-1----:R-:W-:Y:S05]  /*b300*/  @!P0 NANOSLEEP.SYNCS 0x989680 ;  /* 0x009896800000895d */ /* 0x002fea0003900000 */
[----:B------:R-:W1:Y:S02]  /*b310*/  @!P0 SYNCS.PHASECHK.TRANS64 P0, [R6+URZ], R5 ;  /* 0x00000005060085a7 */ /* 0x000e64000800007f */
[----:B-1----:R-:W-:Y:S05]  /*b320*/  @!P0 BRA `(.L_x_250) ;  /* 0xfffffffc00f08947 */ /* 0x002fea000383ffff */
[----:B------:R-:W-:Y:S05]  /*b330*/  BRA `(.L_x_282) ;  /* 0xfffffff000787947 */ /* 0x000fea000383ffff */
.L_x_251:
[----:B0-----:R0:W1:Y:S02]  /*b340*/  SYNCS.PHASECHK.TRANS64.TRYWAIT P0, [R9+URZ], R4 ;  /* 0x00000004090075a7 */ /* 0x001064000800017f */
[----:B-1----:R-:W-:Y:S05]  /*b350*/  @!P0 NANOSLEEP.SYNCS 0x989680 ;  /* 0x009896800000895d */ /* 0x002fea0003900000 */
[----:B------:R-:W1:Y:S02]  /*b360*/  @!P0 SYNCS.PHASECHK.TRANS64 P0, [R9+URZ], R4 ;  /* 0x00000004090085a7 */ /* 0x000e64000800007f */
[----:B-1----:R-:W-:Y:S05]  /*b370*/  @!P0 BRA `(.L_x_251) ;  /* 0xfffffffc00f08947 */ /* 0x002fea000383ffff */
[----:B------:R-:W-:Y:S05]  /*b380*/  BRA `(.L_x_283) ;  /* 0xfffffff000887947 */ /* 0x000fea000383ffff */
.L_x_252:
[----:B0-----:R0:W1:Y:S02]  /*b390*/  SYNCS.PHASECHK.TRANS64.TRYWAIT P0, [R6+URZ], R5 ;  /* 0x00000005060075a7 */ /* 0x001064000800017f */
[----:B-1----:R-:W-:Y:S05]  /*b3a0*/  @!P0 NANOSLEEP.SYNCS 0x989680 ;  /* 0x009896800000895d */ /* 0x002fea0003900000 */
[----:B------:R-:W1:Y:S02]  /*b3b0*/  @!P0 SYNCS.PHASECHK.TRANS64 P0, [R6+URZ], R5 ;  /* 0x00000005060085a7 */ /* 0x000e64000800007f */
[----:B-1----:R-:W-:Y:S05]  /*b3c0*/  @!P0 BRA `(.L_x_252) ;  /* 0xfffffffc00f08947 */ /* 0x002fea000383ffff */
[----:B------:R-:W-:Y:S05]  /*b3d0*/  BRA `(.L_x_284) ;  /* 0xfffffff000987947 */ /* 0x000fea000383ffff */
.L_x_253:
[----:B0-----:R0:W1:Y:S02]  /*b3e0*/  SYNCS.PHASECHK.TRANS64.TRYWAIT P0, [R9+URZ], R4 ;  /* 0x00000004090075a7 */ /* 0x001064000800017f */
[----:B-1----:R-:W-:Y:S05]  /*b3f0*/  @!P0 NANOSLEEP.SYNCS 0x989680 ;  /* 0x009896800000895d */ /* 0x002fea0003900000 */
[----:B------:R-:W1:Y:S02]  /*b400*/  @!P0 SYNCS.PHASECHK.TRANS64 P0, [R9+URZ], R4 ;  /* 0x00000004090085a7 */ /* 0x000e64000800007f */
[----:B-1----:R-:W-:Y:S05]  /*b410*/  @!P0 BRA `(.L_x_253) ;  /* 0xfffffffc00f08947 */ /* 0x002fea000383ffff */
[----:B------:R-:W-:Y:S05]  /*b420*/  BRA `(.L_x_285) ;  /* 0xfffffff000a87947 */ /* 0x000fea000383ffff */
.L_x_254:
[----:B0-----:R0:W1:Y:S02]  /*b430*/  SYNCS.PHASECHK.TRANS64.TRYWAIT P0, [R6+URZ], R5 ;  /* 0x00000005060075a7 */ /* 0x001064000800017f */
[----:B-1----:R-:W-:Y:S05]  /*b440*/  @!P0 NANOSLEEP.SYNCS 0x989680 ;  /* 0x009896800000895d */ /* 0x002fea0003900000 */
[----:B------:R-:W1:Y:S02]  /*b450*/  @!P0 SYNCS.PHASECHK.TRANS64 P0, [R6+URZ], R5 ;  /* 0x00000005060085a7 */ /* 0x000e64000800007f */
[----:B-1----:R-:W-:Y:S05]  /*b460*/  @!P0 BRA `(.L_x_254) ;  /* 0xfffffffc00f08947 */ /* 0x002fea000383ffff */
[----:B------:R-:W-:Y:S05]  /*b470*/  BRA `(.L_x_286) ;  /* 0xfffffff000b87947 */ /* 0x000fea000383ffff */
.L_x_255:
[----:B0-----:R0:W1:Y:S02]  /*b480*/  SYNCS.PHASECHK.TRANS64.TRYWAIT P0, [R9+URZ], R4 ;  /* 0x00000004090075a7 */ /* 0x001064000800017f */
[----:B-1----:R-:W-:Y:S05]  /*b490*/  @!P0 NANOSLEEP.SYNCS 0x989680 ;  /* 0x009896800000895d */ /* 0x002fea0003900000 */
[----:B------:R-:W1:Y:S02]  /*b4a0*/  @!P0 SYNCS.PHASECHK.TRANS64 P0, [R9+URZ], R4 ;  /* 0x00000004090085a7 */ /* 0x000e64000800007f */
[----:B-1----:R-:W-:Y:S05]  /*b4b0*/  @!P0 BRA `(.L_x_255) ;  /* 0xfffffffc00f08947 */ /* 0x002fea000383ffff */
[----:B------:R-:W-:Y:S05]  /*b4c0*/  BRA `(.L_x_287) ;  /* 0xfffffff000c87947 */ /* 0x000fea000383ffff */
.L_x_256:
[----:B0-----:R0:W1:Y:S02]  /*b4d0*/  SYNCS.PHASECHK.TRANS64.TRYWAIT P0, [R6+URZ], R5 ;  /* 0x00000005060075a7 */ /* 0x001064000800017f */
[----:B-1----:R-:W-:Y:S05]  /*b4e0*/  @!P0 NANOSLEEP.SYNCS 0x989680 ;  /* 0x009896800000895d */ /* 0x002fea0003900000 */
[----:B------:R-:W1:Y:S02]  /*b4f0*/  @!P0 SYNCS.PHASECHK.TRANS64 P0, [R6+URZ], R5 ;  /* 0x00000005060085a7 */ /* 0x000e64000800007f */
[----:B-1----:R-:W-:Y:S05]  /*b500*/  @!P0 BRA `(.L_x_256) ;  /* 0xfffffffc00f08947 */ /* 0x002fea000383ffff */
[----:B------:R-:W-:Y:S05]  /*b510*/  BRA `(.L_x_288) ;  /* 0xfffffff000d87947 */ /* 0x000fea000383ffff */
.L_x_257:
[----:B0-----:R0:W1:Y:S02]  /*b520*/  SYNCS.PHASECHK.TRANS64.TRYWAIT P0, [R9+URZ], R4 ;  /* 0x00000004090075a7 */ /* 0x001064000800017f */
[----:B-1----:R-:W-:Y:S05]  /*b530*/  @!P0 NANOSLEEP.SYNCS 0x989680 ;  /* 0x009896800000895d */ /* 0x002fea0003900000 */
[----:B------:R-:W1:Y:S02]  /*b540*/  @!P0 SYNCS.PHASECHK.TRANS64 P0, [R9+URZ], R4 ;  /* 0x00000004090085a7 */ /* 0x000e64000800007f */
[----:B-1----:R-:W-:Y:S05]  /*b550*/  @!P0 BRA `(.L_x_257) ;  /* 0xfffffffc00f08947 */ /* 0x002fea000383ffff */
[----:B------:R-:W-:Y:S05]  /*b560*/  BRA `(.L_x_289) ;  /* 0xfffffff000e87947 */ /* 0x000fea000383ffff */
.L_x_258:
[----:B0-----:R0:W1:Y:S02]  /*b570*/  SYNCS.PHASECHK.TRANS64.TRYWAIT P0, [R6+URZ], R5 ;  /* 0x00000005060075a7 */ /* 0x001064000800017f */
[----:B-1----:R-:W-:Y:S05]  /*b580*/  @!P0 NANOSLEEP.SYNCS 0x989680 ;  /* 0x009896800000895d */ /* 0x002fea0003900000 */
[----:B------:R-:W1:Y:S02]  /*b590*/  @!P0 SYNCS.PHASECHK.TRANS64 P0, [R6+URZ], R5 ;  /* 0x00000005060085a7 */ /* 0x000e64000800007f */
[----:B-1----:R-:W-:Y:S05]  /*b5a0*/  @!P0 BRA `(.L_x_258) ;  /* 0xfffffffc00f08947 */ /* 0x002fea000383ffff */
[----:B------:R-:W-:Y:S05]  /*b5b0*/  BRA `(.L_x_290) ;  /* 0xfffffff000f87947 */ /* 0x000fea000383ffff */
.L_x_259:
[----:B0-----:R0:W1:Y:S02]  /*b5c0*/  SYNCS.PHASECHK.TRANS64.TRYWAIT P0, [R9+URZ], R4 ;  /* 0x00000004090075a7 */ /* 0x001064000800017f */
[----:B-1----:R-:W-:Y:S05]  /*b5d0*/  @!P0 NANOSLEEP.SYNCS 0x989680 ;  /* 0x009896800000895d */ /* 0x002fea0003900000 */
[----:B------:R-:W1:Y:S02]  /*b5e0*/  @!P0 SYNCS.PHASECHK.TRANS64 P0, [R9+URZ], R4 ;  /* 0x00000004090085a7 */ /* 0x000e64000800007f */
[----:B-1----:R-:W-:Y:S05]  /*b5f0*/  @!P0 BRA `(.L_x_259) ;  /* 0xfffffffc00f08947 */ /* 0x002fea000383ffff */
[----:B------:R-:W-:Y:S05]  /*b600*/  BRA `(.L_x_291) ;  /* 0xfffffff400087947 */ /* 0x000fea000383ffff */
.L_x_260:
[----:B0-----:R0:W1:Y:S02]  /*b610*/  SYNCS.PHASECHK.TRANS64.TRYWAIT P0, [R6+URZ], R5 ;  /* 0x00000005060075a7 */ /* 0x001064000800017f */
[----:B-1----:R-:W-:Y:S05]  /*b620*/  @!P0 NANOSLEEP.SYNCS 0x989680 ;  /* 0x009896800000895d */ /* 0x002fea0003900000 */
[----:B------:R-:W1:Y:S02]  /*b630*/  @!P0 SYNCS.PHASECHK.TRANS64 P0, [R6+URZ], R5 ;  /* 0x00000005060085a7 */ /* 0x000e64000800007f */
[----:B-1----:R-:W-:Y:S05]  /*b640*/  @!P0 BRA `(.L_x_260) ;  /* 0xfffffffc00f08947 */ /* 0x002fea000383ffff */
[----:B------:R-:W-:Y:S05]  /*b650*/  BRA `(.L_x_292) ;  /* 0xfffffff400187947 */ /* 0x000fea000383ffff */
.L_x_261:
[----:B0-----:R0:W1:Y:S02]  /*b660*/  SYNCS.PHASECHK.TRANS64.TRYWAIT P0, [R9+URZ], R4 ;  /* 0x00000004090075a7 */ /* 0x001064000800017f */
[----:B-1----:R-:W-:Y:S05]  /*b670*/  @!P0 NANOSLEEP.SYNCS 0x989680 ;  /* 0x009896800000895d */ /* 0x002fea0003900000 */
[----:B------:R-:W1:Y:S02]  /*b680*/  @!P0 SYNCS.PHASECHK.TRANS64 P0, [R9+URZ], R4 ;  /* 0x00000004090085a7 */ /* 0x000e64000800007f */
[----:B-1----:R-:W-:Y:S05]  /*b690*/  @!P0 BRA `(.L_x_261) ;  /* 0xfffffffc00f08947 */ /* 0x002fea000383ffff */
[----:B------:R-:W-:Y:S05]  /*b6a0*/  BRA `(.L_x_293) ;  /* 0xfffffff400287947 */ /* 0x000fea000383ffff */
.L_x_262:
[----:B0-----:R0:W1:Y:S02]  /*b6b0*/  SYNCS.PHASECHK.TRANS64.TRYWAIT P0, [R6+URZ], R5 ;  /* 0x00000005060075a7 */ /* 0x001064000800017f */
[----:B-1----:R-:W-:Y:S05]  /*b6c0*/  @!P0 NANOSLEEP.SYNCS 0x989680 ;  /* 0x009896800000895d */ /* 0x002fea0003900000 */
[----:B------:R-:W1:Y:S02]  /*b6d0*/  @!P0 SYNCS.PHASECHK.TRANS64 P0, [R6+URZ], R5 ;  /* 0x00000005060085a7 */ /* 0x000e64000800007f */
[----:B-1----:R-:W-:Y:S05]  /*b6e0*/  @!P0 BRA `(.L_x_262) ;  /* 0xfffffffc00f08947 */ /* 0x002fea000383ffff */
[----:B------:R-:W-:Y:S05]  /*b6f0*/  BRA `(.L_x_294) ;  /* 0xfffffff400387947 */ /* 0x000fea000383ffff */
.L_x_263:
[----:B0-----:R0:W1:Y:S02]  /*b700*/  SYNCS.PHASECHK.TRANS64.TRYWAIT P0, [R9+URZ], R4 ;  /* 0x00000004090075a7 */ /* 0x001064000800017f */
[----:B-1----:R-:W-:Y:S05]  /*b710*/  @!P0 NANOSLEEP.SYNCS 0x989680 ;  /* 0x009896800000895d */ /* 0x002fea0003900000 */
[----:B------:R-:W1:Y:S02]  /*b720*/  @!P0 SYNCS.PHASECHK.TRANS64 P0, [R9+URZ], R4 ;  /* 0x00000004090085a7 */ /* 0x000e64000800007f */
[----:B-1----:R-:W-:Y:S05]  /*b730*/  @!P0 BRA `(.L_x_263) ;  /* 0xfffffffc00f08947 */ /* 0x002fea000383ffff */
[----:B------:R-:W-:Y:S05]  /*b740*/  BRA `(.L_x_295) ;  /* 0xfffffff400487947 */ /* 0x000fea000383ffff */
.L_x_264:
[----:B0-----:R0:W1:Y:S02]  /*b750*/  SYNCS.PHASECHK.TRANS64.TRYWAIT P0, [R6+URZ], R5 ;  /* 0x00000005060075a7 */ /* 0x001064000800017f */
[----:B-1----:R-:W-:Y:S05]  /*b760*/  @!P0 NANOSLEEP.SYNCS 0x989680 ;  /* 0x009896800000895d */ /* 0x002fea0003900000 */
[----:B------:R-:W1:Y:S02]  /*b770*/  @!P0 SYNCS.PHASECHK.TRANS64 P0, [R6+URZ], R5 ;  /* 0x00000005060085a7 */ /* 0x000e64000800007f */
[----:B-1----:R-:W-:Y:S05]  /*b780*/  @!P0 BRA `(.L_x_264) ;  /* 0xfffffffc00f08947 */ /* 0x002fea000383ffff */
[----:B------:R-:W-:Y:S05]  /*b790*/  BRA `(.L_x_296) ;  /* 0xfffffff400587947 */ /* 0x000fea000383ffff */
.L_x_265:
[----:B0-----:R0:W1:Y:S02]  /*b7a0*/  SYNCS.PHASECHK.TRANS64.TRYWAIT P0, [R9+URZ], R4 ;  /* 0x00000004090075a7 */ /* 0x001064000800017f */
[----:B-1----:R-:W-:Y:S05]  /*b7b0*/  @!P0 NANOSLEEP.SYNCS 0x989680 ;  /* 0x009896800000895d */ /* 0x002fea0003900000 */
[----:B------:R-:W1:Y:S02]  /*b7c0*/  @!P0 SYNCS.PHASECHK.TRANS64 P0, [R9+URZ], R4 ;  /* 0x00000004090085a7 */ /* 0x000e64000800007f */
[----:B-1----:R-:W-:Y:S05]  /*b7d0*/  @!P0 BRA `(.L_x_265) ;  /* 0xfffffffc00f08947 */ /* 0x002fea000383ffff */
[----:B------:R-:W-:Y:S05]  /*b7e0*/  BRA `(.L_x_297) ;  /* 0xfffffff400687947 */ /* 0x000fea000383ffff */
.L_x_266:
[----:B0-----:R0:W1:Y:S02]  /*b7f0*/  SYNCS.PHASECHK.TRANS64.TRYWAIT P0, [R6+URZ], R5 ;  /* 0x00000005060075a7 */ /* 0x001064000800017f */
[----:B-1----:R-:W-:Y:S05]  /*b800*/  @!P0 NANOSLEEP.SYNCS 0x989680 ;  /* 0x009896800000895d */ /* 0x002fea0003900000 */
[----:B------:R-:W1:Y:S02]  /*b810*/  @!P0 SYNCS.PHASECHK.TRANS64 P0, [R6+URZ], R5 ;  /* 0x00000005060085a7 */ /* 0x000e64000800007f */
[----:B-1----:R-:W-:Y:S05]  /*b820*/  @!P0 BRA `(.L_x_266) ;  /* 0xfffffffc00f08947 */ /* 0x002fea000383ffff */
[----:B------:R-:W-:Y:S05]  /*b830*/  BRA `(.L_x_298) ;  /* 0xfffffff400787947 */ /* 0x000fea000383ffff */
.L_x_267:
[----:B-1----:R1:W2:Y:S02]  /*b840*/  SYNCS.PHASECHK.TRANS64.TRYWAIT P0, [R9+URZ], R4 ;  /* 0x00000004090075a7 */ /* 0x0022a4000800017f */
[----:B--2---:R-:W-:Y:S05]  /*b850*/  @!P0 NANOSLEEP.SYNCS 0x989680 ;  /* 0x009896800000895d */ /* 0x004fea0003900000 */
[----:B------:R-:W2:Y:S02]  /*b860*/  @!P0 SYNCS.PHASECHK.TRANS64 P0, [R9+URZ], R4 ;  /* 0x00000004090085a7 */ /* 0x000ea4000800007f */
[----:B--2---:R-:W-:Y:S05]  /*b870*/  @!P0 BRA `(.L_x_267) ;  /* 0xfffffffc00f08947 */ /* 0x004fea000383ffff */
[----:B------:R-:W-:Y:S05]  /*b880*/  BRA `(.L_x_299) ;  /* 0xfffffff400807947 */ /* 0x000fea000383ffff */
.L_x_300:
[----:B------:R-:W-:-:S00]  /*b890*/  BRA `(.L_x_300) ;  /* 0xfffffffc00fc7947 */ /* 0x000fc0000383ffff */
[----:B------:R-:W-:-:S00]  /*b8a0*/  NOP ;  /* 0x0000000000007918 */ /* 0x000fc00000000000 */
        /* <DEDUP_REMOVED lines=13> */
.L_x_301:


//--------------------- .nv.global.init           --------------------------
	.section	.nv.global.init,"aw",@progbits
.nv.global.init:
	.type		$str$22,@object
	.size		$str$22,($str$23 - $str$22)
$str$22:
        /*0000*/ 	.byte	0x6b, 0x5f, 0x74, 0x69, 0x6c, 0x65, 0x5f, 0x63, 0x6f, 0x75, 0x6e, 0x74, 0x20, 0x3e, 0x3d, 0x20
        /*0010*/ 	.byte	0x31, 0x00
	.type		$str$23,@object
	.size		$str$23,(__unnamed_1 - $str$23)
$str$23:
        /*0012*/ 	.byte	0x2f, 0x74, 0x6d, 0x70, 0x2f, 0x63, 0x75, 0x74, 0x6c, 0x61, 0x73, 0x73, 0x5f, 0x73, 0x77, 0x65
        /*0022*/ 	.byte	0x65, 0x70, 0x5f, 0x73, 0x72, 0x63, 0x2f, 0x69, 0x6e, 0x63, 0x6c, 0x75, 0x64, 0x65, 0x2f, 0x63
        /*0032*/ 	.byte	0x75, 0x74, 0x6c, 0x61, 0x73, 0x73, 0x2f, 0x67, 0x65, 0x6d, 0x6d, 0x2f, 0x63, 0x6f, 0x6c, 0x6c
        /*0042*/ 	.byte	0x65, 0x63, 0x74, 0x69, 0x76, 0x65, 0x2f, 0x73, 0x6d, 0x39, 0x30, 0x5f, 0x6d, 0x6d, 0x61, 0x5f
        /*0052*/ 	.byte	0x74, 0x6d, 0x61, 0x5f, 0x67, 0x6d, 0x6d, 0x61, 0x5f, 0x73, 0x73, 0x5f, 0x77, 0x61, 0x72, 0x70
        /*0062*/ 	.byte	0x73, 0x70, 0x65, 0x63, 0x69, 0x61, 0x6c, 0x69, 0x7a, 0x65, 0x64, 0x2e, 0x68, 0x70, 0x70, 0x00
	.type		__unnamed_1,@object
	.size		__unnamed_1,(.L_0 - __unnamed_1)
__unnamed_1:
        /*0072*/ 	.byte	0x76, 0x6f, 0x69, 0x64, 0x20, 0x63, 0x75, 0x74, 0x6c, 0x61, 0x73, 0x73, 0x3a, 0x3a, 0x67, 0x65
        /* <DEDUP_REMOVED lines=180> */
        /*0bc2*/ 	.byte	0x69, 0x74, 0x79, 0x5d, 0x00
.L_0:


//--------------------- .nv.shared._ZN7cutlass13device_kernelINS_4gemm6kernel13GemmUniversalIN4cute5tupleIJiiiiEEENS1_10collective13CollectiveMmaINS1_34MainloopSm90TmaGmmaWarpSpecializedILi25ENS5_IJNS4_1CILi1EEESB_SB_EEENS1_35KernelTmaWarpSpecializedCooperativeEEENS5_IJNSA_ILi192EEENSA_ILi96EEENSA_ILi16EEEEEENS_10bfloat16_tENS5_IJlSB_lEEESJ_SK_NS4_8TiledMMAINS4_8MMA_AtomIJNS4_4SM904GMMA27MMA_64x96x16_F32BF16BF16_SSILNSO_5MajorE0ELSQ_0ELNSO_7ScaleInE1ELSR_1EEEEEENS4_6LayoutINS5_IJNSA_ILi2EEESB_SB_EEENS5_IJSB_NSA_ILi0EEESX_EEEEENS5_IJNS4_10UnderscoreES10_S10_EEEEENS4_13SM90_TMA_LOADENS4_14ComposedLayoutINS4_7SwizzleILi1ELi4ELi3EEENS4_18smem_ptr_flag_bitsILi16EEENSU_INS5_IJNSA_ILi8EEESH_EEENS5_IJSH_SB_EEEEEEEvNS4_8identityES13_S1D_vS1E_EENS_8epilogue10collective6detail29Sm90TmaWarpSpecializedAdapterINS1H_15DefaultEpilogueISJ_SK_SK_NS1G_6thread17LinearCombinationISJ_Li1EffLNS1L_9ScaleType4KindE0ELNS_15FloatRoundStyleE2ESJ_EENS1_15EpilogueDefaultEEEEEvvEEEEvNT_6ParamsE --------------------------
	.section	.nv.shared._ZN7cutlass13device_kernelINS_4gemm6kernel13GemmUniversalIN4cute5tupleIJiiiiEEENS1_10collective13CollectiveMmaINS1_34MainloopSm90TmaGmmaWarpSpecializedILi25ENS5_IJNS4_1CILi1EEESB_SB_EEENS1_35KernelTmaWarpSpecializedCooperativeEEENS5_IJNSA_ILi192EEENSA_ILi96EEENSA_ILi16EEEEEENS_10bfloat16_tENS5_IJlSB_lEEESJ_SK_NS4_8TiledMMAINS4_8MMA_AtomIJNS4_4SM904GMMA27MMA_64x96x16_F32BF16BF16_SSILNSO_5MajorE0ELSQ_0ELNSO_7ScaleInE1ELSR_1EEEEEENS4_6LayoutINS5_IJNSA_ILi2EEESB_SB_EEENS5_IJSB_NSA_ILi0EEESX_EEEEENS5_IJNS4_10UnderscoreES10_S10_EEEEENS4_13SM90_TMA_LOADENS4_14ComposedLayoutINS4_7SwizzleILi1ELi4ELi3EEENS4_18smem_ptr_flag_bitsILi16EEENSU_INS5_IJNSA_ILi8EEESH_EEENS5_IJSH_SB_EEEEEEEvNS4_8identityES13_S1D_vS1E_EENS_8epilogue10collective6detail29Sm90TmaWarpSpecializedAdapterINS1H_15DefaultEpilogueISJ_SK_SK_NS1G_6thread17LinearCombinationISJ_Li1EffLNS1L_9ScaleType4KindE0ELNS_15FloatRoundStyleE2ESJ_EENS1_15EpilogueDefaultEEEEEvvEEEEvNT_6ParamsE,"aw",@nobits
	.sectionflags	@""
	.align	16
	.zero		1024


//--------------------- .nv.shared.reserved.0     --------------------------
	.section	.nv.shared.reserved.0,"aw",@nobits
	.weak		__nv_reservedSMEM_offset_0_alias
	.size		__nv_reservedSMEM_offset_0_alias, 0, 0
	.other		__nv_reservedSMEM_offset_0_alias,@"STO_CUDA_RESERVED_SHARED STV_DEFAULT"
__nv_reservedSMEM_offset_0_alias:
	.zero		0


//--------------------- .nv.global                --------------------------
	.section	.nv.global,"aw",@nobits
.nv.global:
	.type		_ZN39_INTERNAL_b807d7f6_4_k_cu_fc080422_30694cute1_E,@object
	.size		_ZN39_INTERNAL_b807d7f6_4_k_cu_fc080422_30694cute1_E,(_ZN39_INTERNAL_b807d7f6_4_k_cu_fc080422_30694cuda3std3__45__cpo6cbeginE - _ZN39_INTERNAL_b807d7f6_4_k_cu_fc080422_30694cute1_E)
_ZN39_INTERNAL_b807d7f6_4_k_cu_fc080422_30694cute1_E:
	.zero		1
	.type		_ZN39_INTERNAL_b807d7f6_4_k_cu_fc080422_30694cuda3std3__45__cpo6cbeginE,@object
	.size		_ZN39_INTERNAL_b807d7f6_4_k_cu_fc080422_30694cuda3std3__45__cpo6cbeginE,(_ZN39_INTERNAL_b807d7f6_4_k_cu_fc080422_30694cuda3std3__48in_placeE - _ZN39_INTERNAL_b807d7f6_4_k_cu_fc080422_30694cuda3std3__45__cpo6cbeginE)
_ZN39_INTERNAL_b807d7f6_4_k_cu_fc080422_30694cuda3std3__45__cpo6cbeginE:
	.zero		1
	.type		_ZN39_INTERNAL_b807d7f6_4_k_cu_fc080422_30694cuda3std3__48in_placeE,@object
	.size		_ZN39_INTERNAL_b807d7f6_4_k_cu_fc080422_30694cuda3std3__48in_placeE,(_ZN39_INTERNAL_b807d7f6_4_k_cu_fc080422_30694cuda3std6ranges3__45__cpo9iter_moveE - _ZN39_INTERNAL_b807d7f6_4_k_cu_fc080422_30694cuda3std3__48in_placeE)
_ZN39_INTERNAL_b807d7f6_4_k_cu_fc080422_30694cuda3std3__48in_placeE:
	.zero		1
	.type		_ZN39_INTERNAL_b807d7f6_4_k_cu_fc080422_30694cuda3std6ranges3__45__cpo9iter_moveE,@object
	.size		_ZN39_INTERNAL_b807d7f6_4_k_cu_fc080422_30694cuda3std6ranges3__45__cpo9iter_moveE,(_ZN39_INTERNAL_b807d7f6_4_k_cu_fc080422_30694cuda3std3__45__cpo5beginE - _ZN39_INTERNAL_b807d7f6_4_k_cu_fc080422_30694cuda3std6ranges3__45__cpo9iter_moveE)
_ZN39_INTERNAL_b807d7f6_4_k_cu_fc080422_30694cuda3std6ranges3__45__cpo9iter_moveE:
	.zero		1
	.type		_ZN39_INTERNAL_b807d7f6_4_k_cu_fc080422_30694cuda3std3__45__cpo5beginE,@object
	.size		_ZN39_INTERNAL_b807d7f6_4_k_cu_fc080422_30694cuda3std3__45__cpo5beginE,(_ZN39_INTERNAL_b807d7f6_4_k_cu_fc080422_30694cuda3std3__441_GLOBAL__N__b807d7f6_4_k_cu_fc080422_30696ignoreE - _ZN39_INTERNAL_b807d7f6_4_k_cu_fc080422_30694cuda3std3__45__cpo5beginE)
_ZN39_INTERNAL_b807d7f6_4_k_cu_fc080422_30694cuda3std3__45__cpo5beginE:
	.zero		1
	.type		_ZN39_INTERNAL_b807d7f6_4_k_cu_fc080422_30694cuda3std3__441_GLOBAL__N__b807d7f6_4_k_cu_fc080422_30696ignoreE,@object
	.size		_ZN39_INTERNAL_b807d7f6_4_k_cu_fc080422_30694cuda3std3__441_GLOBAL__N__b807d7f6_4_k_cu_fc080422_30696ignoreE,(_ZN39_INTERNAL_b807d7f6_4_k_cu_fc080422_30694cute7productE - _ZN39_INTERNAL_b807d7f6_4_k_cu_fc080422_30694cuda3std3__441_GLOBAL__N__b807d7f6_4_k_cu_fc080422_30696ignoreE)
_ZN39_INTERNAL_b807d7f6_4_k_cu_fc080422_30694cuda3std3__441_GLOBAL__N__b807d7f6_4_k_cu_fc080422_30696ignoreE:
	.zero		1
	.type		_ZN39_INTERNAL_b807d7f6_4_k_cu_fc080422_30694cute7productE,@object
	.size		_ZN39_INTERNAL_b807d7f6_4_k_cu_fc080422_30694cute7productE,(_ZN39_INTERNAL_b807d7f6_4_k_cu_fc080422_30694cuda3std3__45__cpo3endE - _ZN39_INTERNAL_b807d7f6_4_k_cu_fc080422_30694cute7productE)
_ZN39_INTERNAL_b807d7f6_4_k_cu_fc080422_30694cute7productE:
	.zero		1
	.type		_ZN39_INTERNAL_b807d7f6_4_k_cu_fc080422_30694cuda3std3__45__cpo3endE,@object
	.size		_ZN39_INTERNAL_b807d7f6_4_k_cu_fc080422_30694cuda3std3__45__cpo3endE,(_ZN39_INTERNAL_b807d7f6_4_k_cu_fc080422_30694cuda3std3__419piecewise_constructE - _ZN39_INTERNAL_b807d7f6_4_k_cu_fc080422_30694cuda3std3__45__cpo3endE)
_ZN39_INTERNAL_b807d7f6_4_k_cu_fc080422_30694cuda3std3__45__cpo3endE:
	.zero		1
	.type		_ZN39_INTERNAL_b807d7f6_4_k_cu_fc080422_30694cuda3std3__419piecewise_constructE,@object
	.size		_ZN39_INTERNAL_b807d7f6_4_k_cu_fc080422_30694cuda3std3__419piecewise_constructE,(_ZN39_INTERNAL_b807d7f6_4_k_cu_fc080422_30694cuda3std3__45__cpo4cendE - _ZN39_INTERNAL_b807d7f6_4_k_cu_fc080422_30694cuda3std3__419piecewise_constructE)
_ZN39_INTERNAL_b807d7f6_4_k_cu_fc080422_30694cuda3std3__419piecewise_constructE:
	.zero		1
	.type		_ZN39_INTERNAL_b807d7f6_4_k_cu_fc080422_30694cuda3std3__45__cpo4cendE,@object
	.size		_ZN39_INTERNAL_b807d7f6_4_k_cu_fc080422_30694cuda3std3__45__cpo4cendE,(_ZN39_INTERNAL_b807d7f6_4_k_cu_fc080422_30694cuda3std6ranges3__45__cpo4swapE - _ZN39_INTERNAL_b807d7f6_4_k_cu_fc080422_30694cuda3std3__45__cpo4cendE)
_ZN39_INTERNAL_b807d7f6_4_k_cu_fc080422_30694cuda3std3__45__cpo4cendE:
	.zero		1
	.type		_ZN39_INTERNAL_b807d7f6_4_k_cu_fc080422_30694cuda3std6ranges3__45__cpo4swapE,@object
	.size		_ZN39_INTERNAL_b807d7f6_4_k_cu_fc080422_30694cuda3std6ranges3__45__cpo4swapE,(.L_8 - _ZN39_INTERNAL_b807d7f6_4_k_cu_fc080422_30694cuda3std6ranges3__45__cpo4swapE)
_ZN39_INTERNAL_b807d7f6_4_k_cu_fc080422_30694cuda3std6ranges3__45__cpo4swapE:
	.zero		1
.L_8:


//--------------------- .nv.constant0._ZN7cutlass13device_kernelINS_4gemm6kernel13GemmUniversalIN4cute5tupleIJiiiiEEENS1_10collective13CollectiveMmaINS1_34MainloopSm90TmaGmmaWarpSpecializedILi25ENS5_IJNS4_1CILi1EEESB_SB_EEENS1_35KernelTmaWarpSpecializedCooperativeEEENS5_IJNSA_ILi192EEENSA_ILi96EEENSA_ILi16EEEEEENS_10bfloat16_tENS5_IJlSB_lEEESJ_SK_NS4_8TiledMMAINS4_8MMA_AtomIJNS4_4SM904GMMA27MMA_64x96x16_F32BF16BF16_SSILNSO_5MajorE0ELSQ_0ELNSO_7ScaleInE1ELSR_1EEEEEENS4_6LayoutINS5_IJNSA_ILi2EEESB_SB_EEENS5_IJSB_NSA_ILi0EEESX_EEEEENS5_IJNS4_10UnderscoreES10_S10_EEEEENS4_13SM90_TMA_LOADENS4_14ComposedLayoutINS4_7SwizzleILi1ELi4ELi3EEENS4_18smem_ptr_flag_bitsILi16EEENSU_INS5_IJNSA_ILi8EEESH_EEENS5_IJSH_SB_EEEEEEEvNS4_8identityES13_S1D_vS1E_EENS_8epilogue10collective6detail29Sm90TmaWarpSpecializedAdapterINS1H_15DefaultEpilogueISJ_SK_SK_NS1G_6thread17LinearCombinationISJ_Li1EffLNS1L_9ScaleType4KindE0ELNS_15FloatRoundStyleE2ESJ_EENS1_15EpilogueDefaultEEEEEvvEEEEvNT_6ParamsE --------------------------
	.section	.nv.constant0._ZN7cutlass13device_kernelINS_4gemm6kernel13GemmUniversalIN4cute5tupleIJiiiiEEENS1_10collective13CollectiveMmaINS1_34MainloopSm90TmaGmmaWarpSpecializedILi25ENS5_IJNS4_1CILi1EEESB_SB_EEENS1_35KernelTmaWarpSpecializedCooperativeEEENS5_IJNSA_ILi192EEENSA_ILi96EEENSA_ILi16EEEEEENS_10bfloat16_tENS5_IJlSB_lEEESJ_SK_NS4_8TiledMMAINS4_8MMA_AtomIJNS4_4SM904GMMA27MMA_64x96x16_F32BF16BF16_SSILNSO_5MajorE0ELSQ_0ELNSO_7ScaleInE1ELSR_1EEEEEENS4_6LayoutINS5_IJNSA_ILi2EEESB_SB_EEENS5_IJSB_NSA_ILi0EEESX_EEEEENS5_IJNS4_10UnderscoreES10_S10_EEEEENS4_13SM90_TMA_LOADENS4_14ComposedLayoutINS4_7SwizzleILi1ELi4ELi3EEENS4_18smem_ptr_flag_bitsILi16EEENSU_INS5_IJNSA_ILi8EEESH_EEENS5_IJSH_SB_EEEEEEEvNS4_8identityES13_S1D_vS1E_EENS_8epilogue10collective6detail29Sm90TmaWarpSpecializedAdapterINS1H_15DefaultEpilogueISJ_SK_SK_NS1G_6thread17LinearCombinationISJ_Li1EffLNS1L_9ScaleType4KindE0ELNS_15FloatRoundStyleE2ESJ_EENS1_15EpilogueDefaultEEEEEvvEEEEvNT_6ParamsE,"a",@progbits
	.sectionflags	@""
	.align	4
.nv.constant0._ZN7cutlass13device_kernelINS_4gemm6kernel13GemmUniversalIN4cute5tupleIJiiiiEEENS1_10collective13CollectiveMmaINS1_34MainloopSm90TmaGmmaWarpSpecializedILi25ENS5_IJNS4_1CILi1EEESB_SB_EEENS1_35KernelTmaWarpSpecializedCooperativeEEENS5_IJNSA_ILi192EEENSA_ILi96EEENSA_ILi16EEEEEENS_10bfloat16_tENS5_IJlSB_lEEESJ_SK_NS4_8TiledMMAINS4_8MMA_AtomIJNS4_4SM904GMMA27MMA_64x96x16_F32BF16BF16_SSILNSO_5MajorE0ELSQ_0ELNSO_7ScaleInE1ELSR_1EEEEEENS4_6LayoutINS5_IJNSA_ILi2EEESB_SB_EEENS5_IJSB_NSA_ILi0EEESX_EEEEENS5_IJNS4_10UnderscoreES10_S10_EEEEENS4_13SM90_TMA_LOADENS4_14ComposedLayoutINS4_7SwizzleILi1ELi4ELi3EEENS4_18smem_ptr_flag_bitsILi16EEENSU_INS5_IJNSA_ILi8EEESH_EEENS5_IJSH_SB_EEEEEEEvNS4_8identityES13_S1D_vS1E_EENS_8epilogue10collective6detail29Sm90TmaWarpSpecializedAdapterINS1H_15DefaultEpilogueISJ_SK_SK_NS1G_6thread17LinearCombinationISJ_Li1EffLNS1L_9ScaleType4KindE0ELNS_15FloatRoundStyleE2ESJ_EENS1_15EpilogueDefaultEEEEEvvEEEEvNT_6ParamsE:
	.zero		1664


//--------------------- SYMBOLS --------------------------

	.type		.nv.reservedSmem.offset0,@object
	.size		.nv.reservedSmem.offset0,0x4
	.type		__assertfail,@function
